//
// Generated by NVIDIA NVVM Compiler
//
// Compiler Build ID: CL-36424714
// Cuda compilation tools, release 13.0, V13.0.88
// Based on NVVM 20.0.0
//

.version 9.0
.target sm_100
.address_size 64

	// .globl	_Z19compute_predictionsPKfS0_Pfii

.visible .entry _Z19compute_predictionsPKfS0_Pfii(
	.param .u64 .ptr .align 1 _Z19compute_predictionsPKfS0_Pfii_param_0,
	.param .u64 .ptr .align 1 _Z19compute_predictionsPKfS0_Pfii_param_1,
	.param .u64 .ptr .align 1 _Z19compute_predictionsPKfS0_Pfii_param_2,
	.param .u32 _Z19compute_predictionsPKfS0_Pfii_param_3,
	.param .u32 _Z19compute_predictionsPKfS0_Pfii_param_4
)
{
	.reg .pred 	%p<11>;
	.reg .b32 	%r<40>;
	.reg .b32 	%f<125>;
	.reg .b64 	%rd<31>;

	ld.param.u64 	%rd11, [_Z19compute_predictionsPKfS0_Pfii_param_0];
	ld.param.u64 	%rd12, [_Z19compute_predictionsPKfS0_Pfii_param_1];
	ld.param.u64 	%rd10, [_Z19compute_predictionsPKfS0_Pfii_param_2];
	ld.param.u32 	%r24, [_Z19compute_predictionsPKfS0_Pfii_param_3];
	ld.param.u32 	%r23, [_Z19compute_predictionsPKfS0_Pfii_param_4];
	cvta.to.global.u64 	%rd1, %rd12;
	cvta.to.global.u64 	%rd2, %rd11;
	mov.u32 	%r25, %ctaid.x;
	mov.u32 	%r26, %ntid.x;
	mov.u32 	%r27, %tid.x;
	mad.lo.s32 	%r1, %r25, %r26, %r27;
	setp.ge.s32 	%p1, %r1, %r24;
	@%p1 bra 	$L__BB0_15;
	setp.lt.s32 	%p2, %r23, 1;
	mov.f32 	%f124, 0f00000000;
	@%p2 bra 	$L__BB0_14;
	mul.lo.s32 	%r2, %r23, %r1;
	and.b32  	%r3, %r23, 15;
	setp.lt.u32 	%p3, %r23, 16;
	mov.f32 	%f124, 0f00000000;
	mov.b32 	%r36, 0;
	@%p3 bra 	$L__BB0_5;
	and.b32  	%r36, %r23, 2147483632;
	neg.s32 	%r34, %r36;
	add.s64 	%rd3, %rd2, 32;
	add.s64 	%rd29, %rd1, 32;
	mov.f32 	%f124, 0f00000000;
	mov.u32 	%r33, %r2;
$L__BB0_4:
	.pragma "nounroll";
	mul.wide.s32 	%rd13, %r33, 4;
	add.s64 	%rd14, %rd3, %rd13;
	ld.global.f32 	%f18, [%rd14+-32];
	ld.global.f32 	%f19, [%rd29+-32];
	fma.rn.f32 	%f20, %f18, %f19, %f124;
	ld.global.f32 	%f21, [%rd14+-28];
	ld.global.f32 	%f22, [%rd29+-28];
	fma.rn.f32 	%f23, %f21, %f22, %f20;
	ld.global.f32 	%f24, [%rd14+-24];
	ld.global.f32 	%f25, [%rd29+-24];
	fma.rn.f32 	%f26, %f24, %f25, %f23;
	ld.global.f32 	%f27, [%rd14+-20];
	ld.global.f32 	%f28, [%rd29+-20];
	fma.rn.f32 	%f29, %f27, %f28, %f26;
	ld.global.f32 	%f30, [%rd14+-16];
	ld.global.f32 	%f31, [%rd29+-16];
	fma.rn.f32 	%f32, %f30, %f31, %f29;
	ld.global.f32 	%f33, [%rd14+-12];
	ld.global.f32 	%f34, [%rd29+-12];
	fma.rn.f32 	%f35, %f33, %f34, %f32;
	ld.global.f32 	%f36, [%rd14+-8];
	ld.global.f32 	%f37, [%rd29+-8];
	fma.rn.f32 	%f38, %f36, %f37, %f35;
	ld.global.f32 	%f39, [%rd14+-4];
	ld.global.f32 	%f40, [%rd29+-4];
	fma.rn.f32 	%f41, %f39, %f40, %f38;
	ld.global.f32 	%f42, [%rd14];
	ld.global.f32 	%f43, [%rd29];
	fma.rn.f32 	%f44, %f42, %f43, %f41;
	ld.global.f32 	%f45, [%rd14+4];
	ld.global.f32 	%f46, [%rd29+4];
	fma.rn.f32 	%f47, %f45, %f46, %f44;
	ld.global.f32 	%f48, [%rd14+8];
	ld.global.f32 	%f49, [%rd29+8];
	fma.rn.f32 	%f50, %f48, %f49, %f47;
	ld.global.f32 	%f51, [%rd14+12];
	ld.global.f32 	%f52, [%rd29+12];
	fma.rn.f32 	%f53, %f51, %f52, %f50;
	ld.global.f32 	%f54, [%rd14+16];
	ld.global.f32 	%f55, [%rd29+16];
	fma.rn.f32 	%f56, %f54, %f55, %f53;
	ld.global.f32 	%f57, [%rd14+20];
	ld.global.f32 	%f58, [%rd29+20];
	fma.rn.f32 	%f59, %f57, %f58, %f56;
	ld.global.f32 	%f60, [%rd14+24];
	ld.global.f32 	%f61, [%rd29+24];
	fma.rn.f32 	%f62, %f60, %f61, %f59;
	ld.global.f32 	%f63, [%rd14+28];
	ld.global.f32 	%f64, [%rd29+28];
	fma.rn.f32 	%f124, %f63, %f64, %f62;
	add.s32 	%r34, %r34, 16;
	add.s32 	%r33, %r33, 16;
	add.s64 	%rd29, %rd29, 64;
	setp.ne.s32 	%p4, %r34, 0;
	@%p4 bra 	$L__BB0_4;
$L__BB0_5:
	setp.eq.s32 	%p5, %r3, 0;
	@%p5 bra 	$L__BB0_14;
	and.b32  	%r11, %r23, 7;
	setp.lt.u32 	%p6, %r3, 8;
	@%p6 bra 	$L__BB0_8;
	add.s32 	%r29, %r36, %r2;
	mul.wide.s32 	%rd15, %r29, 4;
	add.s64 	%rd16, %rd2, %rd15;
	ld.global.f32 	%f66, [%rd16];
	mul.wide.u32 	%rd17, %r36, 4;
	add.s64 	%rd18, %rd1, %rd17;
	ld.global.f32 	%f67, [%rd18];
	fma.rn.f32 	%f68, %f66, %f67, %f124;
	ld.global.f32 	%f69, [%rd16+4];
	ld.global.f32 	%f70, [%rd18+4];
	fma.rn.f32 	%f71, %f69, %f70, %f68;
	ld.global.f32 	%f72, [%rd16+8];
	ld.global.f32 	%f73, [%rd18+8];
	fma.rn.f32 	%f74, %f72, %f73, %f71;
	ld.global.f32 	%f75, [%rd16+12];
	ld.global.f32 	%f76, [%rd18+12];
	fma.rn.f32 	%f77, %f75, %f76, %f74;
	ld.global.f32 	%f78, [%rd16+16];
	ld.global.f32 	%f79, [%rd18+16];
	fma.rn.f32 	%f80, %f78, %f79, %f77;
	ld.global.f32 	%f81, [%rd16+20];
	ld.global.f32 	%f82, [%rd18+20];
	fma.rn.f32 	%f83, %f81, %f82, %f80;
	ld.global.f32 	%f84, [%rd16+24];
	ld.global.f32 	%f85, [%rd18+24];
	fma.rn.f32 	%f86, %f84, %f85, %f83;
	ld.global.f32 	%f87, [%rd16+28];
	ld.global.f32 	%f88, [%rd18+28];
	fma.rn.f32 	%f124, %f87, %f88, %f86;
	add.s32 	%r36, %r36, 8;
$L__BB0_8:
	setp.eq.s32 	%p7, %r11, 0;
	@%p7 bra 	$L__BB0_14;
	and.b32  	%r14, %r23, 3;
	setp.lt.u32 	%p8, %r11, 4;
	@%p8 bra 	$L__BB0_11;
	add.s32 	%r30, %r36, %r2;
	mul.wide.s32 	%rd19, %r30, 4;
	add.s64 	%rd20, %rd2, %rd19;
	ld.global.f32 	%f90, [%rd20];
	mul.wide.u32 	%rd21, %r36, 4;
	add.s64 	%rd22, %rd1, %rd21;
	ld.global.f32 	%f91, [%rd22];
	fma.rn.f32 	%f92, %f90, %f91, %f124;
	ld.global.f32 	%f93, [%rd20+4];
	ld.global.f32 	%f94, [%rd22+4];
	fma.rn.f32 	%f95, %f93, %f94, %f92;
	ld.global.f32 	%f96, [%rd20+8];
	ld.global.f32 	%f97, [%rd22+8];
	fma.rn.f32 	%f98, %f96, %f97, %f95;
	ld.global.f32 	%f99, [%rd20+12];
	ld.global.f32 	%f100, [%rd22+12];
	fma.rn.f32 	%f124, %f99, %f100, %f98;
	add.s32 	%r36, %r36, 4;
$L__BB0_11:
	setp.eq.s32 	%p9, %r14, 0;
	@%p9 bra 	$L__BB0_14;
	mul.wide.u32 	%rd23, %r36, 4;
	add.s64 	%rd30, %rd1, %rd23;
	add.s32 	%r39, %r36, %r2;
	neg.s32 	%r38, %r14;
$L__BB0_13:
	.pragma "nounroll";
	mul.wide.s32 	%rd24, %r39, 4;
	add.s64 	%rd25, %rd2, %rd24;
	ld.global.f32 	%f101, [%rd25];
	ld.global.f32 	%f102, [%rd30];
	fma.rn.f32 	%f124, %f101, %f102, %f124;
	add.s64 	%rd30, %rd30, 4;
	add.s32 	%r39, %r39, 1;
	add.s32 	%r38, %r38, 1;
	setp.ne.s32 	%p10, %r38, 0;
	@%p10 bra 	$L__BB0_13;
$L__BB0_14:
	fma.rn.f32 	%f103, %f124, 0fBBBB989D, 0f3F000000;
	cvt.sat.f32.f32 	%f104, %f103;
	mov.f32 	%f105, 0f4B400001;
	mov.f32 	%f106, 0f437C0000;
	fma.rm.f32 	%f107, %f104, %f106, %f105;
	add.f32 	%f108, %f107, 0fCB40007F;
	neg.f32 	%f109, %f108;
	fma.rn.f32 	%f110, %f124, 0fBFB8AA3B, %f109;
	fma.rn.f32 	%f111, %f124, 0fB2A57060, %f110;
	mov.b32 	%r31, %f107;
	shl.b32 	%r32, %r31, 23;
	mov.b32 	%f112, %r32;
	ex2.approx.ftz.f32 	%f113, %f111;
	fma.rn.f32 	%f114, %f113, %f112, 0f3F800000;
	rcp.rn.f32 	%f115, %f114;
	cvta.to.global.u64 	%rd26, %rd10;
	mul.wide.s32 	%rd27, %r1, 4;
	add.s64 	%rd28, %rd26, %rd27;
	st.global.f32 	[%rd28], %f115;
$L__BB0_15:
	ret;

}
	// .globl	_Z16compute_gradientPKfS0_S0_Pfii
.visible .entry _Z16compute_gradientPKfS0_S0_Pfii(
	.param .u64 .ptr .align 1 _Z16compute_gradientPKfS0_S0_Pfii_param_0,
	.param .u64 .ptr .align 1 _Z16compute_gradientPKfS0_S0_Pfii_param_1,
	.param .u64 .ptr .align 1 _Z16compute_gradientPKfS0_S0_Pfii_param_2,
	.param .u64 .ptr .align 1 _Z16compute_gradientPKfS0_S0_Pfii_param_3,
	.param .u32 _Z16compute_gradientPKfS0_S0_Pfii_param_4,
	.param .u32 _Z16compute_gradientPKfS0_S0_Pfii_param_5
)
{
	.reg .pred 	%p<11>;
	.reg .b32 	%r<31>;
	.reg .b32 	%f<98>;
	.reg .b64 	%rd<50>;

	ld.param.u64 	%rd11, [_Z16compute_gradientPKfS0_S0_Pfii_param_0];
	ld.param.u64 	%rd12, [_Z16compute_gradientPKfS0_S0_Pfii_param_1];
	ld.param.u64 	%rd13, [_Z16compute_gradientPKfS0_S0_Pfii_param_2];
	ld.param.u64 	%rd10, [_Z16compute_gradientPKfS0_S0_Pfii_param_3];
	ld.param.u32 	%r16, [_Z16compute_gradientPKfS0_S0_Pfii_param_4];
	ld.param.u32 	%r17, [_Z16compute_gradientPKfS0_S0_Pfii_param_5];
	cvta.to.global.u64 	%rd1, %rd13;
	cvta.to.global.u64 	%rd2, %rd12;
	cvta.to.global.u64 	%rd3, %rd11;
	mov.u32 	%r18, %ctaid.x;
	mov.u32 	%r19, %ntid.x;
	mov.u32 	%r20, %tid.x;
	mad.lo.s32 	%r1, %r18, %r19, %r20;
	setp.ge.s32 	%p1, %r1, %r17;
	@%p1 bra 	$L__BB1_14;
	setp.lt.s32 	%p2, %r16, 1;
	mov.f32 	%f97, 0f00000000;
	@%p2 bra 	$L__BB1_13;
	and.b32  	%r2, %r16, 7;
	setp.lt.u32 	%p3, %r16, 8;
	mov.f32 	%f97, 0f00000000;
	mov.b32 	%r29, 0;
	@%p3 bra 	$L__BB1_5;
	and.b32  	%r29, %r16, 2147483640;
	neg.s32 	%r27, %r29;
	shl.b32 	%r5, %r17, 3;
	add.s64 	%rd49, %rd2, 16;
	add.s64 	%rd48, %rd1, 16;
	mov.f32 	%f97, 0f00000000;
	mul.wide.s32 	%rd16, %r17, 4;
	mov.u32 	%r26, %r1;
$L__BB1_4:
	.pragma "nounroll";
	mul.wide.s32 	%rd14, %r26, 4;
	add.s64 	%rd15, %rd3, %rd14;
	ld.global.f32 	%f17, [%rd15];
	ld.global.f32 	%f18, [%rd49+-16];
	ld.global.f32 	%f19, [%rd48+-16];
	sub.f32 	%f20, %f18, %f19;
	fma.rn.f32 	%f21, %f17, %f20, %f97;
	add.s64 	%rd17, %rd15, %rd16;
	ld.global.f32 	%f22, [%rd17];
	ld.global.f32 	%f23, [%rd49+-12];
	ld.global.f32 	%f24, [%rd48+-12];
	sub.f32 	%f25, %f23, %f24;
	fma.rn.f32 	%f26, %f22, %f25, %f21;
	add.s64 	%rd18, %rd17, %rd16;
	ld.global.f32 	%f27, [%rd18];
	ld.global.f32 	%f28, [%rd49+-8];
	ld.global.f32 	%f29, [%rd48+-8];
	sub.f32 	%f30, %f28, %f29;
	fma.rn.f32 	%f31, %f27, %f30, %f26;
	add.s64 	%rd19, %rd18, %rd16;
	ld.global.f32 	%f32, [%rd19];
	ld.global.f32 	%f33, [%rd49+-4];
	ld.global.f32 	%f34, [%rd48+-4];
	sub.f32 	%f35, %f33, %f34;
	fma.rn.f32 	%f36, %f32, %f35, %f31;
	add.s64 	%rd20, %rd19, %rd16;
	ld.global.f32 	%f37, [%rd20];
	ld.global.f32 	%f38, [%rd49];
	ld.global.f32 	%f39, [%rd48];
	sub.f32 	%f40, %f38, %f39;
	fma.rn.f32 	%f41, %f37, %f40, %f36;
	add.s64 	%rd21, %rd20, %rd16;
	ld.global.f32 	%f42, [%rd21];
	ld.global.f32 	%f43, [%rd49+4];
	ld.global.f32 	%f44, [%rd48+4];
	sub.f32 	%f45, %f43, %f44;
	fma.rn.f32 	%f46, %f42, %f45, %f41;
	add.s64 	%rd22, %rd21, %rd16;
	ld.global.f32 	%f47, [%rd22];
	ld.global.f32 	%f48, [%rd49+8];
	ld.global.f32 	%f49, [%rd48+8];
	sub.f32 	%f50, %f48, %f49;
	fma.rn.f32 	%f51, %f47, %f50, %f46;
	add.s64 	%rd23, %rd22, %rd16;
	ld.global.f32 	%f52, [%rd23];
	ld.global.f32 	%f53, [%rd49+12];
	ld.global.f32 	%f54, [%rd48+12];
	sub.f32 	%f55, %f53, %f54;
	fma.rn.f32 	%f97, %f52, %f55, %f51;
	add.s32 	%r27, %r27, 8;
	add.s32 	%r26, %r26, %r5;
	add.s64 	%rd49, %rd49, 32;
	add.s64 	%rd48, %rd48, 32;
	setp.ne.s32 	%p4, %r27, 0;
	@%p4 bra 	$L__BB1_4;
$L__BB1_5:
	setp.eq.s32 	%p5, %r2, 0;
	@%p5 bra 	$L__BB1_13;
	and.b32  	%r11, %r16, 3;
	setp.lt.u32 	%p6, %r2, 4;
	@%p6 bra 	$L__BB1_8;
	mad.lo.s32 	%r22, %r29, %r17, %r1;
	mul.wide.s32 	%rd24, %r22, 4;
	add.s64 	%rd25, %rd3, %rd24;
	ld.global.f32 	%f57, [%rd25];
	mul.wide.u32 	%rd26, %r29, 4;
	add.s64 	%rd27, %rd2, %rd26;
	ld.global.f32 	%f58, [%rd27];
	add.s64 	%rd28, %rd1, %rd26;
	ld.global.f32 	%f59, [%rd28];
	sub.f32 	%f60, %f58, %f59;
	fma.rn.f32 	%f61, %f57, %f60, %f97;
	mul.wide.s32 	%rd29, %r17, 4;
	add.s64 	%rd30, %rd25, %rd29;
	ld.global.f32 	%f62, [%rd30];
	ld.global.f32 	%f63, [%rd27+4];
	ld.global.f32 	%f64, [%rd28+4];
	sub.f32 	%f65, %f63, %f64;
	fma.rn.f32 	%f66, %f62, %f65, %f61;
	add.s64 	%rd31, %rd30, %rd29;
	ld.global.f32 	%f67, [%rd31];
	ld.global.f32 	%f68, [%rd27+8];
	ld.global.f32 	%f69, [%rd28+8];
	sub.f32 	%f70, %f68, %f69;
	fma.rn.f32 	%f71, %f67, %f70, %f66;
	add.s64 	%rd32, %rd31, %rd29;
	ld.global.f32 	%f72, [%rd32];
	ld.global.f32 	%f73, [%rd27+12];
	ld.global.f32 	%f74, [%rd28+12];
	sub.f32 	%f75, %f73, %f74;
	fma.rn.f32 	%f97, %f72, %f75, %f71;
	add.s32 	%r29, %r29, 4;
$L__BB1_8:
	setp.eq.s32 	%p7, %r11, 0;
	@%p7 bra 	$L__BB1_13;
	setp.eq.s32 	%p8, %r11, 1;
	@%p8 bra 	$L__BB1_11;
	mad.lo.s32 	%r23, %r29, %r17, %r1;
	mul.wide.s32 	%rd33, %r23, 4;
	add.s64 	%rd34, %rd3, %rd33;
	ld.global.f32 	%f77, [%rd34];
	mul.wide.u32 	%rd35, %r29, 4;
	add.s64 	%rd36, %rd2, %rd35;
	ld.global.f32 	%f78, [%rd36];
	add.s64 	%rd37, %rd1, %rd35;
	ld.global.f32 	%f79, [%rd37];
	sub.f32 	%f80, %f78, %f79;
	fma.rn.f32 	%f81, %f77, %f80, %f97;
	mul.wide.s32 	%rd38, %r17, 4;
	add.s64 	%rd39, %rd34, %rd38;
	ld.global.f32 	%f82, [%rd39];
	ld.global.f32 	%f83, [%rd36+4];
	ld.global.f32 	%f84, [%rd37+4];
	sub.f32 	%f85, %f83, %f84;
	fma.rn.f32 	%f97, %f82, %f85, %f81;
	add.s32 	%r29, %r29, 2;
$L__BB1_11:
	and.b32  	%r24, %r16, 1;
	setp.eq.b32 	%p9, %r24, 1;
	not.pred 	%p10, %p9;
	@%p10 bra 	$L__BB1_13;
	mad.lo.s32 	%r25, %r29, %r17, %r1;
	mul.wide.s32 	%rd40, %r25, 4;
	add.s64 	%rd41, %rd3, %rd40;
	ld.global.f32 	%f86, [%rd41];
	mul.wide.u32 	%rd42, %r29, 4;
	add.s64 	%rd43, %rd2, %rd42;
	ld.global.f32 	%f87, [%rd43];
	add.s64 	%rd44, %rd1, %rd42;
	ld.global.f32 	%f88, [%rd44];
	sub.f32 	%f89, %f87, %f88;
	fma.rn.f32 	%f97, %f86, %f89, %f97;
$L__BB1_13:
	cvta.to.global.u64 	%rd45, %rd10;
	mul.wide.s32 	%rd46, %r1, 4;
	add.s64 	%rd47, %rd45, %rd46;
	st.global.f32 	[%rd47], %f97;
$L__BB1_14:
	ret;

}
	// .globl	_Z14update_weightsPfPKfif
.visible .entry _Z14update_weightsPfPKfif(
	.param .u64 .ptr .align 1 _Z14update_weightsPfPKfif_param_0,
	.param .u64 .ptr .align 1 _Z14update_weightsPfPKfif_param_1,
	.param .u32 _Z14update_weightsPfPKfif_param_2,
	.param .f32 _Z14update_weightsPfPKfif_param_3
)
{
	.reg .pred 	%p<2>;
	.reg .b32 	%r<6>;
	.reg .b32 	%f<5>;
	.reg .b64 	%rd<8>;

	ld.param.u64 	%rd1, [_Z14update_weightsPfPKfif_param_0];
	ld.param.u64 	%rd2, [_Z14update_weightsPfPKfif_param_1];
	ld.param.u32 	%r2, [_Z14update_weightsPfPKfif_param_2];
	ld.param.f32 	%f1, [_Z14update_weightsPfPKfif_param_3];
	mov.u32 	%r3, %ctaid.x;
	mov.u32 	%r4, %ntid.x;
	mov.u32 	%r5, %tid.x;
	mad.lo.s32 	%r1, %r3, %r4, %r5;
	setp.ge.s32 	%p1, %r1, %r2;
	@%p1 bra 	$L__BB2_2;
	cvta.to.global.u64 	%rd3, %rd2;
	cvta.to.global.u64 	%rd4, %rd1;
	mul.wide.s32 	%rd5, %r1, 4;
	add.s64 	%rd6, %rd3, %rd5;
	ld.global.f32 	%f2, [%rd6];
	add.s64 	%rd7, %rd4, %rd5;
	ld.global.f32 	%f3, [%rd7];
	fma.rn.f32 	%f4, %f1, %f2, %f3;
	st.global.f32 	[%rd7], %f4;
$L__BB2_2:
	ret;

}


// ===== COMPILED SASS (sm_100) =====

	.target	sm_100

	.elftype	@"ET_EXEC"


//--------------------- .note.nv.tkinfo           --------------------------
	.section	.note.nv.tkinfo,"",@"SHT_NOTE"
	.sectionflags	@"SHF_NOTE_NV_TKINFO"
	.tkinfo
        /*0018*/ 	.word	0x00000002
        /*0030*/ 	.string	""
        /*0030*/ 	.string	"ptxas"
        /*0030*/ 	.string	"Cuda compilation tools, release 13.0, V13.0.88"
        /*0030*/ 	.string	"Build cuda_13.0.r13.0/compiler.36424714_0"
        /*0030*/ 	.string	"-arch sm_100 -m 64 "



//--------------------- .note.nv.cuinfo           --------------------------
	.section	.note.nv.cuinfo,"",@"SHT_NOTE"
	.sectionflags	@"SHF_NOTE_NV_CUINFO"
        /*0018*/ 	.short	0x0002
        /*001a*/ 	.short	0x0064
        /*001c*/ 	.short	0x0082
	.zero		2


//--------------------- .nv.info                  --------------------------
	.section	.nv.info,"",@"SHT_CUDA_INFO"
	.align	4


	//----- nvinfo : EIATTR_REGCOUNT
	.align		4
        /*0000*/ 	.byte	0x04, 0x2f
        /*0002*/ 	.short	(.L_1 - .L_0)
	.align		4
.L_0:
        /*0004*/ 	.word	index@(_Z19compute_predictionsPKfS0_Pfii)
        /*0008*/ 	.word	0x0000001e


	//----- nvinfo : EIATTR_FRAME_SIZE
	.align		4
.L_1:
        /*000c*/ 	.byte	0x04, 0x11
        /*000e*/ 	.short	(.L_3 - .L_2)
	.align		4
.L_2:
        /*0010*/ 	.word	index@($__internal_0_$__cuda_sm20_rcp_rn_f32_slowpath)
        /*0014*/ 	.word	0x00000000


	//----- nvinfo : EIATTR_FRAME_SIZE
	.align		4
.L_3:
        /*0018*/ 	.byte	0x04, 0x11
        /*001a*/ 	.short	(.L_5 - .L_4)
	.align		4
.L_4:
        /*001c*/ 	.word	index@(_Z19compute_predictionsPKfS0_Pfii)
        /*0020*/ 	.word	0x00000000


	//----- nvinfo : EIATTR_REGCOUNT
	.align		4
.L_5:
        /*0024*/ 	.byte	0x04, 0x2f
        /*0026*/ 	.short	(.L_7 - .L_6)
	.align		4
.L_6:
        /*0028*/ 	.word	index@(_Z16compute_gradientPKfS0_S0_Pfii)
        /*002c*/ 	.word	0x00000020


	//----- nvinfo : EIATTR_FRAME_SIZE
	.align		4
.L_7:
        /*0030*/ 	.byte	0x04, 0x11
        /*0032*/ 	.short	(.L_9 - .L_8)
	.align		4
.L_8:
        /*0034*/ 	.word	index@(_Z16compute_gradientPKfS0_S0_Pfii)
        /*0038*/ 	.word	0x00000000


	//----- nvinfo : EIATTR_REGCOUNT
	.align		4
.L_9:
        /*003c*/ 	.byte	0x04, 0x2f
        /*003e*/ 	.short	(.L_11 - .L_10)
	.align		4
.L_10:
        /*0040*/ 	.word	index@(_Z14update_weightsPfPKfif)
        /*0044*/ 	.word	0x0000000a


	//----- nvinfo : EIATTR_FRAME_SIZE
	.align		4
.L_11:
        /*0048*/ 	.byte	0x04, 0x11
        /*004a*/ 	.short	(.L_13 - .L_12)
	.align		4
.L_12:
        /*004c*/ 	.word	index@(_Z14update_weightsPfPKfif)
        /*0050*/ 	.word	0x00000000


	//----- nvinfo : EIATTR_MIN_STACK_SIZE
	.align		4
.L_13:
        /*0054*/ 	.byte	0x04, 0x12
        /*0056*/ 	.short	(.L_15 - .L_14)
	.align		4
.L_14:
        /*0058*/ 	.word	index@(_Z14update_weightsPfPKfif)
        /*005c*/ 	.word	0x00000000


	//----- nvinfo : EIATTR_MIN_STACK_SIZE
	.align		4
.L_15:
        /*0060*/ 	.byte	0x04, 0x12
        /*0062*/ 	.short	(.L_17 - .L_16)
	.align		4
.L_16:
        /*0064*/ 	.word	index@(_Z16compute_gradientPKfS0_S0_Pfii)
        /*0068*/ 	.word	0x00000000


	//----- nvinfo : EIATTR_MIN_STACK_SIZE
	.align		4
.L_17:
        /*006c*/ 	.byte	0x04, 0x12
        /*006e*/ 	.short	(.L_19 - .L_18)
	.align		4
.L_18:
        /*0070*/ 	.word	index@(_Z19compute_predictionsPKfS0_Pfii)
        /*0074*/ 	.word	0x00000000
.L_19:


//--------------------- .nv.compat                --------------------------
	.section	.nv.compat,"",@"SHT_CUDA_COMPAT_INFO"
	.align	4
        /*0000*/ 	.byte	0x02, 0x09, 0x00, 0x00, 0x02, 0x02, 0x01, 0x00, 0x02, 0x05, 0x05, 0x00, 0x03, 0x07, 0x01, 0x01
        /*0010*/ 	.byte	0x02, 0x03, 0x00, 0x00, 0x02, 0x06, 0x01, 0x00, 0x04, 0x0b, 0x08, 0x00, 0x09, 0x00, 0x00, 0x00
        /*0020*/ 	.byte	0x00, 0x00, 0x00, 0x00


//--------------------- .nv.info._Z14update_weightsPfPKfif --------------------------
	.section	.nv.info._Z14update_weightsPfPKfif,"",@"SHT_CUDA_INFO"
	.sectionflags	@""
	.align	4


	//----- nvinfo : EIATTR_CUDA_API_VERSION
	.align		4
        /*0000*/ 	.byte	0x04, 0x37
        /*0002*/ 	.short	(.L_21 - .L_20)
.L_20:
        /*0004*/ 	.word	0x00000082


	//----- nvinfo : EIATTR_KPARAM_INFO
	.align		4
.L_21:
        /*0008*/ 	.byte	0x04, 0x17
        /*000a*/ 	.short	(.L_23 - .L_22)
.L_22:
        /*000c*/ 	.word	0x00000000
        /*0010*/ 	.short	0x0003
        /*0012*/ 	.short	0x0014
        /*0014*/ 	.byte	0x00, 0xf0, 0x11, 0x00


	//----- nvinfo : EIATTR_KPARAM_INFO
	.align		4
.L_23:
        /*0018*/ 	.byte	0x04, 0x17
        /*001a*/ 	.short	(.L_25 - .L_24)
.L_24:
        /*001c*/ 	.word	0x00000000
        /*0020*/ 	.short	0x0002
        /*0022*/ 	.short	0x0010
        /*0024*/ 	.byte	0x00, 0xf0, 0x11, 0x00


	//----- nvinfo : EIATTR_KPARAM_INFO
	.align		4
.L_25:
        /*0028*/ 	.byte	0x04, 0x17
        /*002a*/ 	.short	(.L_27 - .L_26)
.L_26:
        /*002c*/ 	.word	0x00000000
        /*0030*/ 	.short	0x0001
        /*0032*/ 	.short	0x0008
        /*0034*/ 	.byte	0x00, 0xf5, 0x21, 0x00


	//----- nvinfo : EIATTR_KPARAM_INFO
	.align		4
.L_27:
        /*0038*/ 	.byte	0x04, 0x17
        /*003a*/ 	.short	(.L_29 - .L_28)
.L_28:
        /*003c*/ 	.word	0x00000000
        /*0040*/ 	.short	0x0000
        /*0042*/ 	.short	0x0000
        /*0044*/ 	.byte	0x00, 0xf5, 0x21, 0x00


	//----- nvinfo : EIATTR_SPARSE_MMA_MASK
	.align		4
.L_29:
        /*0048*/ 	.byte	0x03, 0x50
        /*004a*/ 	.short	0x0000


	//----- nvinfo : EIATTR_MAXREG_COUNT
	.align		4
        /*004c*/ 	.byte	0x03, 0x1b
        /*004e*/ 	.short	0x00ff


	//----- nvinfo : EIATTR_MERCURY_ISA_VERSION
	.align		4
        /*0050*/ 	.byte	0x03, 0x5f
        /*0052*/ 	.short	0x0101


	//----- nvinfo : EIATTR_VRC_CTA_INIT_COUNT
	.align		4
        /*0054*/ 	.byte	0x02, 0x4a
	.zero		1
	.zero		1


	//----- nvinfo : EIATTR_EXIT_INSTR_OFFSETS
	.align		4
        /*0058*/ 	.byte	0x04, 0x1c
        /*005a*/ 	.short	(.L_31 - .L_30)


	//   ....[0]....
.L_30:
        /*005c*/ 	.word	0x00000070


	//   ....[1]....
        /*0060*/ 	.word	0x00000120


	//----- nvinfo : EIATTR_CBANK_PARAM_SIZE
	.align		4
.L_31:
        /*0064*/ 	.byte	0x03, 0x19
        /*0066*/ 	.short	0x0018


	//----- nvinfo : EIATTR_PARAM_CBANK
	.align		4
        /*0068*/ 	.byte	0x04, 0x0a
        /*006a*/ 	.short	(.L_33 - .L_32)
	.align		4
.L_32:
        /*006c*/ 	.word	index@(.nv.constant0._Z14update_weightsPfPKfif)
        /*0070*/ 	.short	0x0380
        /*0072*/ 	.short	0x0018


	//----- nvinfo : EIATTR_SW_WAR
	.align		4
.L_33:
        /*0074*/ 	.byte	0x04, 0x36
        /*0076*/ 	.short	(.L_35 - .L_34)
.L_34:
        /*0078*/ 	.word	0x00000008
.L_35:


//--------------------- .nv.info._Z16compute_gradientPKfS0_S0_Pfii --------------------------
	.section	.nv.info._Z16compute_gradientPKfS0_S0_Pfii,"",@"SHT_CUDA_INFO"
	.sectionflags	@""
	.align	4


	//----- nvinfo : EIATTR_CUDA_API_VERSION
	.align		4
        /*0000*/ 	.byte	0x04, 0x37
        /*0002*/ 	.short	(.L_37 - .L_36)
.L_36:
        /*0004*/ 	.word	0x00000082


	//----- nvinfo : EIATTR_KPARAM_INFO
	.align		4
.L_37:
        /*0008*/ 	.byte	0x04, 0x17
        /*000a*/ 	.short	(.L_39 - .L_38)
.L_38:
        /*000c*/ 	.word	0x00000000
        /*0010*/ 	.short	0x0005
        /*0012*/ 	.short	0x0024
        /*0014*/ 	.byte	0x00, 0xf0, 0x11, 0x00


	//----- nvinfo : EIATTR_KPARAM_INFO
	.align		4
.L_39:
        /*0018*/ 	.byte	0x04, 0x17
        /*001a*/ 	.short	(.L_41 - .L_40)
.L_40:
        /*001c*/ 	.word	0x00000000
        /*0020*/ 	.short	0x0004
        /*0022*/ 	.short	0x0020
        /*0024*/ 	.byte	0x00, 0xf0, 0x11, 0x00


	//----- nvinfo : EIATTR_KPARAM_INFO
	.align		4
.L_41:
        /*0028*/ 	.byte	0x04, 0x17
        /*002a*/ 	.short	(.L_43 - .L_42)
.L_42:
        /*002c*/ 	.word	0x00000000
        /*0030*/ 	.short	0x0003
        /*0032*/ 	.short	0x0018
        /*0034*/ 	.byte	0x00, 0xf5, 0x21, 0x00


	//----- nvinfo : EIATTR_KPARAM_INFO
	.align		4
.L_43:
        /*0038*/ 	.byte	0x04, 0x17
        /*003a*/ 	.short	(.L_45 - .L_44)
.L_44:
        /*003c*/ 	.word	0x00000000
        /*0040*/ 	.short	0x0002
        /*0042*/ 	.short	0x0010
        /*0044*/ 	.byte	0x00, 0xf5, 0x21, 0x00


	//----- nvinfo : EIATTR_KPARAM_INFO
	.align		4
.L_45:
        /*0048*/ 	.byte	0x04, 0x17
        /*004a*/ 	.short	(.L_47 - .L_46)
.L_46:
        /*004c*/ 	.word	0x00000000
        /*0050*/ 	.short	0x0001
        /*0052*/ 	.short	0x0008
        /*0054*/ 	.byte	0x00, 0xf5, 0x21, 0x00


	//----- nvinfo : EIATTR_KPARAM_INFO
	.align		4
.L_47:
        /*0058*/ 	.byte	0x04, 0x17
        /*005a*/ 	.short	(.L_49 - .L_48)
.L_48:
        /*005c*/ 	.word	0x00000000
        /*0060*/ 	.short	0x0000
        /*0062*/ 	.short	0x0000
        /*0064*/ 	.byte	0x00, 0xf5, 0x21, 0x00


	//----- nvinfo : EIATTR_SPARSE_MMA_MASK
	.align		4
.L_49:
        /*0068*/ 	.byte	0x03, 0x50
        /*006a*/ 	.short	0x0000


	//----- nvinfo : EIATTR_MAXREG_COUNT
	.align		4
        /*006c*/ 	.byte	0x03, 0x1b
        /*006e*/ 	.short	0x00ff


	//----- nvinfo : EIATTR_MERCURY_ISA_VERSION
	.align		4
        /*0070*/ 	.byte	0x03, 0x5f
        /*0072*/ 	.short	0x0101


	//----- nvinfo : EIATTR_VRC_CTA_INIT_COUNT
	.align		4
        /*0074*/ 	.byte	0x02, 0x4a
	.zero		1
	.zero		1


	//----- nvinfo : EIATTR_EXIT_INSTR_OFFSETS
	.align		4
        /*0078*/ 	.byte	0x04, 0x1c
        /*007a*/ 	.short	(.L_51 - .L_50)


	//   ....[0]....
.L_50:
        /*007c*/ 	.word	0x00000070


	//   ....[1]....
        /*0080*/ 	.word	0x00000a40


	//----- nvinfo : EIATTR_CBANK_PARAM_SIZE
	.align		4
.L_51:
        /*0084*/ 	.byte	0x03, 0x19
        /*0086*/ 	.short	0x0028


	//----- nvinfo : EIATTR_PARAM_CBANK
	.align		4
        /*0088*/ 	.byte	0x04, 0x0a
        /*008a*/ 	.short	(.L_53 - .L_52)
	.align		4
.L_52:
        /*008c*/ 	.word	index@(.nv.constant0._Z16compute_gradientPKfS0_S0_Pfii)
        /*0090*/ 	.short	0x0380
        /*0092*/ 	.short	0x0028


	//----- nvinfo : EIATTR_SW_WAR
	.align		4
.L_53:
        /*0094*/ 	.byte	0x04, 0x36
        /*0096*/ 	.short	(.L_55 - .L_54)
.L_54:
        /*0098*/ 	.word	0x00000008
.L_55:


//--------------------- .nv.info._Z19compute_predictionsPKfS0_Pfii --------------------------
	.section	.nv.info._Z19compute_predictionsPKfS0_Pfii,"",@"SHT_CUDA_INFO"
	.sectionflags	@""
	.align	4


	//----- nvinfo : EIATTR_CUDA_API_VERSION
	.align		4
        /*0000*/ 	.byte	0x04, 0x37
        /*0002*/ 	.short	(.L_57 - .L_56)
.L_56:
        /*0004*/ 	.word	0x00000082


	//----- nvinfo : EIATTR_KPARAM_INFO
	.align		4
.L_57:
        /*0008*/ 	.byte	0x04, 0x17
        /*000a*/ 	.short	(.L_59 - .L_58)
.L_58:
        /*000c*/ 	.word	0x00000000
        /*0010*/ 	.short	0x0004
        /*0012*/ 	.short	0x001c
        /*0014*/ 	.byte	0x00, 0xf0, 0x11, 0x00


	//----- nvinfo : EIATTR_KPARAM_INFO
	.align		4
.L_59:
        /*0018*/ 	.byte	0x04, 0x17
        /*001a*/ 	.short	(.L_61 - .L_60)
.L_60:
        /*001c*/ 	.word	0x00000000
        /*0020*/ 	.short	0x0003
        /*0022*/ 	.short	0x0018
        /*0024*/ 	.byte	0x00, 0xf0, 0x11, 0x00


	//----- nvinfo : EIATTR_KPARAM_INFO
	.align		4
.L_61:
        /*0028*/ 	.byte	0x04, 0x17
        /*002a*/ 	.short	(.L_63 - .L_62)
.L_62:
        /*002c*/ 	.word	0x00000000
        /*0030*/ 	.short	0x0002
        /*0032*/ 	.short	0x0010
        /*0034*/ 	.byte	0x00, 0xf5, 0x21, 0x00


	//----- nvinfo : EIATTR_KPARAM_INFO
	.align		4
.L_63:
        /*0038*/ 	.byte	0x04, 0x17
        /*003a*/ 	.short	(.L_65 - .L_64)
.L_64:
        /*003c*/ 	.word	0x00000000
        /*0040*/ 	.short	0x0001
        /*0042*/ 	.short	0x0008
        /*0044*/ 	.byte	0x00, 0xf5, 0x21, 0x00


	//----- nvinfo : EIATTR_KPARAM_INFO
	.align		4
.L_65:
        /*0048*/ 	.byte	0x04, 0x17
        /*004a*/ 	.short	(.L_67 - .L_66)
.L_66:
        /*004c*/ 	.word	0x00000000
        /*0050*/ 	.short	0x0000
        /*0052*/ 	.short	0x0000
        /*0054*/ 	.byte	0x00, 0xf5, 0x21, 0x00


	//----- nvinfo : EIATTR_SPARSE_MMA_MASK
	.align		4
.L_67:
        /*0058*/ 	.byte	0x03, 0x50
        /*005a*/ 	.short	0x0000


	//----- nvinfo : EIATTR_MAXREG_COUNT
	.align		4
        /*005c*/ 	.byte	0x03, 0x1b
        /*005e*/ 	.short	0x00ff


	//----- nvinfo : EIATTR_MERCURY_ISA_VERSION
	.align		4
        /*0060*/ 	.byte	0x03, 0x5f
        /*0062*/ 	.short	0x0101


	//----- nvinfo : EIATTR_VRC_CTA_INIT_COUNT
	.align		4
        /*0064*/ 	.byte	0x02, 0x4a
	.zero		1
	.zero		1


	//----- nvinfo : EIATTR_EXIT_INSTR_OFFSETS
	.align		4
        /*0068*/ 	.byte	0x04, 0x1c
        /*006a*/ 	.short	(.L_69 - .L_68)


	//   ....[0]....
.L_68:
        /*006c*/ 	.word	0x00000070


	//   ....[1]....
        /*0070*/ 	.word	0x00000c00


	//----- nvinfo : EIATTR_CRS_STACK_SIZE
	.align		4
.L_69:
        /*0074*/ 	.byte	0x04, 0x1e
        /*0076*/ 	.short	(.L_71 - .L_70)
.L_70:
        /*0078*/ 	.word	0x00000000


	//----- nvinfo : EIATTR_CBANK_PARAM_SIZE
	.align		4
.L_71:
        /*007c*/ 	.byte	0x03, 0x19
        /*007e*/ 	.short	0x0020


	//----- nvinfo : EIATTR_PARAM_CBANK
	.align		4
        /*0080*/ 	.byte	0x04, 0x0a
        /*0082*/ 	.short	(.L_73 - .L_72)
	.align		4
.L_72:
        /*0084*/ 	.word	index@(.nv.constant0._Z19compute_predictionsPKfS0_Pfii)
        /*0088*/ 	.short	0x0380
        /*008a*/ 	.short	0x0020


	//----- nvinfo : EIATTR_SW_WAR
	.align		4
.L_73:
        /*008c*/ 	.byte	0x04, 0x36
        /*008e*/ 	.short	(.L_75 - .L_74)
.L_74:
        /*0090*/ 	.word	0x00000008
.L_75:


//--------------------- .nv.callgraph             --------------------------
	.section	.nv.callgraph,"",@"SHT_CUDA_CALLGRAPH"
	.align	4
	.sectionentsize	8
	.align		4
        /*0000*/ 	.word	0x00000000
	.align		4
        /*0004*/ 	.word	0xffffffff
	.align		4
        /*0008*/ 	.word	0x00000000
	.align		4
        /*000c*/ 	.word	0xfffffffe
	.align		4
        /*0010*/ 	.word	0x00000000
	.align		4
        /*0014*/ 	.word	0xfffffffd
	.align		4
        /*0018*/ 	.word	0x00000000
	.align		4
        /*001c*/ 	.word	0xfffffffc


//--------------------- .text._Z14update_weightsPfPKfif --------------------------
	.section	.text._Z14update_weightsPfPKfif,"ax",@progbits
	.align	128
        .global         _Z14update_weightsPfPKfif
        .type           _Z14update_weightsPfPKfif,@function
        .size           _Z14update_weightsPfPKfif,(.L_x_21 - _Z14update_weightsPfPKfif)
        .other          _Z14update_weightsPfPKfif,@"STO_CUDA_ENTRY STV_DEFAULT"
_Z14update_weightsPfPKfif:
.text._Z14update_weightsPfPKfif:
[----:B------:R-:W-:Y:S01]  /*0000*/  LDC R1, c[0x0][0x37c] ;  /* 0x0000df00ff017b82 */ /* 0x000fe20000000800 */
[----:B------:R-:W0:Y:S07]  /*0010*/  S2R R0, SR_TID.X ;  /* 0x0000000000007919 */ /* 0x000e2e0000002100 */
[----:B------:R-:W0:Y:S01]  /*0020*/  S2UR UR4, SR_CTAID.X ;  /* 0x00000000000479c3 */ /* 0x000e220000002500 */
[----:B------:R-:W1:Y:S07]  /*0030*/  LDCU UR5, c[0x0][0x390] ;  /* 0x00007200ff0577ac */ /* 0x000e6e0008000800 */
[----:B------:R-:W0:Y:S02]  /*0040*/  LDC R7, c[0x0][0x360] ;  /* 0x0000d800ff077b82 */ /* 0x000e240000000800 */
[----:B0-----:R-:W-:-:S05]  /*0050*/  IMAD R7, R7, UR4, R0 ;  /* 0x0000000407077c24 */ /* 0x001fca000f8e0200 */
[----:B-1----:R-:W-:-:S13]  /*0060*/  ISETP.GE.AND P0, PT, R7, UR5, PT ;  /* 0x0000000507007c0c */ /* 0x002fda000bf06270 */
[----:B------:R-:W-:Y:S05]  /*0070*/  @P0 EXIT ;  /* 0x000000000000094d */ /* 0x000fea0003800000 */
[----:B------:R-:W0:Y:S01]  /*0080*/  LDC.64 R2, c[0x0][0x388] ;  /* 0x0000e200ff027b82 */ /* 0x000e220000000a00 */
[----:B------:R-:W1:Y:S01]  /*0090*/  LDCU.64 UR4, c[0x0][0x358] ;  /* 0x00006b00ff0477ac */ /* 0x000e620008000a00 */
[----:B------:R-:W2:Y:S06]  /*00a0*/  LDCU UR6, c[0x0][0x394] ;  /* 0x00007280ff0677ac */ /* 0x000eac0008000800 */
[----:B------:R-:W3:Y:S01]  /*00b0*/  LDC.64 R4, c[0x0][0x380] ;  /* 0x0000e000ff047b82 */ /* 0x000ee20000000a00 */
[----:B0-----:R-:W-:-:S06]  /*00c0*/  IMAD.WIDE R2, R7, 0x4, R2 ;  /* 0x0000000407027825 */ /* 0x001fcc00078e0202 */
[----:B-1----:R-:W2:Y:S01]  /*00d0*/  LDG.E R2, desc[UR4][R2.64] ;  /* 0x0000000402027981 */ /* 0x002ea2000c1e1900 */
[----:B---3--:R-:W-:-:S05]  /*00e0*/  IMAD.WIDE R4, R7, 0x4, R4 ;  /* 0x0000000407047825 */ /* 0x008fca00078e0204 */
[----:B------:R-:W2:Y:S02]  /*00f0*/  LDG.E R7, desc[UR4][R4.64] ;  /* 0x0000000404077981 */ /* 0x000ea4000c1e1900 */
[----:B--2---:R-:W-:-:S05]  /*0100*/  FFMA R7, R2, UR6, R7 ;  /* 0x0000000602077c23 */ /* 0x004fca0008000007 */
[----:B------:R-:W-:Y:S01]  /*0110*/  STG.E desc[UR4][R4.64], R7 ;  /* 0x0000000704007986 */ /* 0x000fe2000c101904 */
[----:B------:R-:W-:Y:S05]  /*0120*/  EXIT ;  /* 0x000000000000794d */ /* 0x000fea0003800000 */
.L_x_0:
[----:B------:R-:W-:-:S00]  /*0130*/  BRA `(.L_x_0) ;  /* 0xfffffffc00fc7947 */ /* 0x000fc0000383ffff */
[----:B------:R-:W-:-:S00]  /*0140*/  NOP ;  /* 0x0000000000007918 */ /* 0x000fc00000000000 */
        /* <DEDUP_REMOVED lines=11> */
.L_x_21:


//--------------------- .text._Z16compute_gradientPKfS0_S0_Pfii --------------------------
	.section	.text._Z16compute_gradientPKfS0_S0_Pfii,"ax",@progbits
	.align	128
        .global         _Z16compute_gradientPKfS0_S0_Pfii
        .type           _Z16compute_gradientPKfS0_S0_Pfii,@function
        .size           _Z16compute_gradientPKfS0_S0_Pfii,(.L_x_22 - _Z16compute_gradientPKfS0_S0_Pfii)
        .other          _Z16compute_gradientPKfS0_S0_Pfii,@"STO_CUDA_ENTRY STV_DEFAULT"
_Z16compute_gradientPKfS0_S0_Pfii:
.text._Z16compute_gradientPKfS0_S0_Pfii:
[----:B------:R-:W-:Y:S01]  /*0000*/  LDC R1, c[0x0][0x37c] ;  /* 0x0000df00ff017b82 */ /* 0x000fe20000000800 */
[----:B------:R-:W0:Y:S07]  /*0010*/  S2R R3, SR_TID.X ;  /* 0x0000000000037919 */ /* 0x000e2e0000002100 */
[----:B------:R-:W0:Y:S08]  /*0020*/  S2UR UR4, SR_CTAID.X ;  /* 0x00000000000479c3 */ /* 0x000e300000002500 */
[----:B------:R-:W0:Y:S08]  /*0030*/  LDC R14, c[0x0][0x360] ;  /* 0x0000d800ff0e7b82 */ /* 0x000e300000000800 */
[----:B------:R-:W1:Y:S01]  /*0040*/  LDC R15, c[0x0][0x3a4] ;  /* 0x0000e900ff0f7b82 */ /* 0x000e620000000800 */
[----:B0-----:R-:W-:-:S05]  /*0050*/  IMAD R14, R14, UR4, R3 ;  /* 0x000000040e0e7c24 */ /* 0x001fca000f8e0203 */
[----:B-1----:R-:W-:-:S13]  /*0060*/  ISETP.GE.AND P0, PT, R14, R15, PT ;  /* 0x0000000f0e00720c */ /* 0x002fda0003f06270 */
[----:B------:R-:W-:Y:S05]  /*0070*/  @P0 EXIT ;  /* 0x000000000000094d */ /* 0x000fea0003800000 */
[----:B------:R-:W0:Y:S01]  /*0080*/  LDC R16, c[0x0][0x3a0] ;  /* 0x0000e800ff107b82 */ /* 0x000e220000000800 */
[----:B------:R-:W1:Y:S01]  /*0090*/  LDCU.64 UR8, c[0x0][0x358] ;  /* 0x00006b00ff0877ac */ /* 0x000e620008000a00 */
[----:B------:R-:W-:Y:S01]  /*00a0*/  HFMA2 R0, -RZ, RZ, 0, 0 ;  /* 0x00000000ff007431 */ /* 0x000fe200000001ff */
[----:B0-----:R-:W-:-:S13]  /*00b0*/  ISETP.GE.AND P0, PT, R16, 0x1, PT ;  /* 0x000000011000780c */ /* 0x001fda0003f06270 */
[----:B-1----:R-:W-:Y:S05]  /*00c0*/  @!P0 BRA `(.L_x_1) ;  /* 0x0000000800508947 */ /* 0x002fea0003800000 */
[C---:B------:R-:W-:Y:S02]  /*00d0*/  ISETP.GE.U32.AND P1, PT, R16.reuse, 0x8, PT ;  /* 0x000000081000780c */ /* 0x040fe40003f26070 */
[----:B------:R-:W-:Y:S02]  /*00e0*/  LOP3.LUT R17, R16, 0x7, RZ, 0xc0, !PT ;  /* 0x0000000710117812 */ /* 0x000fe400078ec0ff */
[----:B------:R-:W-:Y:S02]  /*00f0*/  MOV R0, RZ ;  /* 0x000000ff00007202 */ /* 0x000fe40000000f00 */
[----:B------:R-:W-:Y:S02]  /*0100*/  ISETP.NE.AND P0, PT, R17, RZ, PT ;  /* 0x000000ff1100720c */ /* 0x000fe40003f05270 */
[----:B------:R-:W-:-:S05]  /*0110*/  MOV R19, RZ ;  /* 0x000000ff00137202 */ /* 0x000fca0000000f00 */
[----:B------:R-:W-:Y:S06]  /*0120*/  @!P1 BRA `(.L_x_2) ;  /* 0x00000004001c9947 */ /* 0x000fec0003800000 */
[----:B------:R-:W0:Y:S01]  /*0130*/  LDCU.64 UR6, c[0x0][0x388] ;  /* 0x00007100ff0677ac */ /* 0x000e220008000a00 */
[----:B------:R-:W-:Y:S02]  /*0140*/  LOP3.LUT R19, R16, 0x7ffffff8, RZ, 0xc0, !PT ;  /* 0x7ffffff810137812 */ /* 0x000fe400078ec0ff */
[----:B------:R-:W-:Y:S01]  /*0150*/  MOV R0, RZ ;  /* 0x000000ff00007202 */ /* 0x000fe20000000f00 */
[----:B------:R-:W1:Y:S01]  /*0160*/  LDCU.64 UR4, c[0x0][0x390] ;  /* 0x00007200ff0477ac */ /* 0x000e620008000a00 */
[----:B------:R-:W-:Y:S02]  /*0170*/  MOV R18, R14 ;  /* 0x0000000e00127202 */ /* 0x000fe40000000f00 */
[----:B------:R-:W-:Y:S01]  /*0180*/  IADD3 R21, PT, PT, -R19, RZ, RZ ;  /* 0x000000ff13157210 */ /* 0x000fe20007ffe1ff */
[----:B0-----:R-:W-:Y:S02]  /*0190*/  UIADD3 UR6, UP0, UPT, UR6, 0x10, URZ ;  /* 0x0000001006067890 */ /* 0x001fe4000ff1e0ff */
[----:B-1----:R-:W-:-:S02]  /*01a0*/  UIADD3 UR4, UP1, UPT, UR4, 0x10, URZ ;  /* 0x0000001004047890 */ /* 0x002fc4000ff3e0ff */
[----:B------:R-:W-:Y:S02]  /*01b0*/  UIADD3.X UR7, UPT, UPT, URZ, UR7, URZ, UP0, !UPT ;  /* 0x00000007ff077290 */ /* 0x000fe400087fe4ff */
[----:B------:R-:W-:Y:S01]  /*01c0*/  MOV R4, UR6 ;  /* 0x0000000600047c02 */ /* 0x000fe20008000f00 */
[----:B------:R-:W-:Y:S01]  /*01d0*/  UIADD3.X UR5, UPT, UPT, URZ, UR5, URZ, UP1, !UPT ;  /* 0x00000005ff057290 */ /* 0x000fe20008ffe4ff */
[----:B------:R-:W-:Y:S02]  /*01e0*/  MOV R6, UR4 ;  /* 0x0000000400067c02 */ /* 0x000fe40008000f00 */
[----:B------:R-:W-:-:S03]  /*01f0*/  MOV R5, UR7 ;  /* 0x0000000700057c02 */ /* 0x000fc60008000f00 */
[----:B------:R-:W-:-:S07]  /*0200*/  MOV R7, UR5 ;  /* 0x0000000500077c02 */ /* 0x000fce0008000f00 */
.L_x_3:
[----:B------:R-:W0:Y:S01]  /*0210*/  LDC.64 R8, c[0x0][0x380] ;  /* 0x0000e000ff087b82 */ /* 0x000e220000000a00 */
[----:B------:R-:W2:Y:S04]  /*0220*/  LDG.E R2, desc[UR8][R4.64+-0x10] ;  /* 0xfffff00804027981 */ /* 0x000ea8000c1e1900 */
[----:B------:R-:W2:Y:S04]  /*0230*/  LDG.E R3, desc[UR8][R6.64+-0x10] ;  /* 0xfffff00806037981 */ /* 0x000ea8000c1e1900 */
[----:B------:R-:W3:Y:S04]  /*0240*/  LDG.E R24, desc[UR8][R4.64+-0xc] ;  /* 0xfffff40804187981 */ /* 0x000ee8000c1e1900 */
[----:B------:R-:W3:Y:S04]  /*0250*/  LDG.E R25, desc[UR8][R6.64+-0xc] ;  /* 0xfffff40806197981 */ /* 0x000ee8000c1e1900 */
[----:B------:R-:W4:Y:S04]  /*0260*/  LDG.E R23, desc[UR8][R4.64+-0x8] ;  /* 0xfffff80804177981 */ /* 0x000f28000c1e1900 */
[----:B------:R-:W4:Y:S01]  /*0270*/  LDG.E R20, desc[UR8][R6.64+-0x8] ;  /* 0xfffff80806147981 */ /* 0x000f22000c1e1900 */
[----:B0-----:R-:W-:-:S03]  /*0280*/  IMAD.WIDE R8, R18, 0x4, R8 ;  /* 0x0000000412087825 */ /* 0x001fc600078e0208 */
[----:B------:R-:W5:Y:S04]  /*0290*/  LDG.E R27, desc[UR8][R4.64+-0x4] ;  /* 0xfffffc08041b7981 */ /* 0x000f68000c1e1900 */
[----:B------:R0:W4:Y:S01]  /*02a0*/  LDG.E R29, desc[UR8][R8.64] ;  /* 0x00000008081d7981 */ /* 0x000122000c1e1900 */
[----:B------:R-:W-:-:S03]  /*02b0*/  IMAD.WIDE R10, R15, 0x4, R8 ;  /* 0x000000040f0a7825 */ /* 0x000fc600078e0208 */
[----:B------:R-:W5:Y:S01]  /*02c0*/  LDG.E R28, desc[UR8][R6.64+-0x4] ;  /* 0xfffffc08061c7981 */ /* 0x000f62000c1e1900 */
[----:B------:R-:W-:-:S03]  /*02d0*/  IMAD.WIDE R12, R15, 0x4, R10 ;  /* 0x000000040f0c7825 */ /* 0x000fc600078e020a */
[----:B------:R1:W5:Y:S04]  /*02e0*/  LDG.E R22, desc[UR8][R10.64] ;  /* 0x000000080a167981 */ /* 0x000368000c1e1900 */
[----:B------:R5:W5:Y:S01]  /*02f0*/  LDG.E R26, desc[UR8][R12.64] ;  /* 0x000000080c1a7981 */ /* 0x000b62000c1e1900 */
[----:B0-----:R-:W-:-:S04]  /*0300*/  IMAD.WIDE R8, R15, 0x4, R12 ;  /* 0x000000040f087825 */ /* 0x001fc800078e020c */
[----:B--2---:R-:W-:Y:S01]  /*0310*/  FADD R2, R2, -R3 ;  /* 0x8000000302027221 */ /* 0x004fe20000000000 */
[----:B---3--:R-:W-:-:S03]  /*0320*/  FADD R24, R24, -R25 ;  /* 0x8000001918187221 */ /* 0x008fc60000000000 */
[----:B----4-:R-:W-:Y:S01]  /*0330*/  FFMA R29, R29, R2, R0 ;  /* 0x000000021d1d7223 */ /* 0x010fe20000000000 */
[C---:B------:R-:W-:Y:S01]  /*0340*/  IMAD.WIDE R2, R15.reuse, 0x4, R8 ;  /* 0x000000040f027825 */ /* 0x040fe200078e0208 */
[----:B------:R0:W2:Y:S03]  /*0350*/  LDG.E R0, desc[UR8][R8.64] ;  /* 0x0000000808007981 */ /* 0x0000a6000c1e1900 */
[----:B-1----:R-:W-:-:S04]  /*0360*/  IMAD.WIDE R10, R15, 0x4, R2 ;  /* 0x000000040f0a7825 */ /* 0x002fc800078e0202 */
[----:B-----5:R-:W-:Y:S01]  /*0370*/  FFMA R25, R22, R24, R29 ;  /* 0x0000001816197223 */ /* 0x020fe2000000001d */
[----:B------:R-:W-:Y:S01]  /*0380*/  FADD R22, R23, -R20 ;  /* 0x8000001417167221 */ /* 0x000fe20000000000 */
[----:B------:R-:W3:Y:S01]  /*0390*/  LDG.E R2, desc[UR8][R2.64] ;  /* 0x0000000802027981 */ /* 0x000ee2000c1e1900 */
[----:B------:R-:W-:-:S03]  /*03a0*/  IMAD.WIDE R12, R15, 0x4, R10 ;  /* 0x000000040f0c7825 */ /* 0x000fc600078e020a */
[----:B------:R-:W4:Y:S01]  /*03b0*/  LDG.E R20, desc[UR8][R4.64] ;  /* 0x0000000804147981 */ /* 0x000f22000c1e1900 */
[----:B------:R-:W-:-:S03]  /*03c0*/  FFMA R25, R26, R22, R25 ;  /* 0x000000161a197223 */ /* 0x000fc60000000019 */
[----:B------:R-:W4:Y:S01]  /*03d0*/  LDG.E R23, desc[UR8][R6.64] ;  /* 0x0000000806177981 */ /* 0x000f22000c1e1900 */
[----:B0-----:R-:W-:-:S03]  /*03e0*/  IMAD.WIDE R8, R15, 0x4, R12 ;  /* 0x000000040f087825 */ /* 0x001fc600078e020c */
[----:B------:R-:W5:Y:S04]  /*03f0*/  LDG.E R29, desc[UR8][R4.64+0x4] ;  /* 0x00000408041d7981 */ /* 0x000f68000c1e1900 */
[----:B------:R-:W5:Y:S04]  /*0400*/  LDG.E R22, desc[UR8][R6.64+0x4] ;  /* 0x0000040806167981 */ /* 0x000f68000c1e1900 */
[----:B------:R-:W5:Y:S04]  /*0410*/  LDG.E R10, desc[UR8][R10.64] ;  /* 0x000000080a0a7981 */ /* 0x000f68000c1e1900 */
[----:B------:R-:W5:Y:S04]  /*0420*/  LDG.E R3, desc[UR8][R4.64+0x8] ;  /* 0x0000080804037981 */ /* 0x000f68000c1e1900 */
[----:B------:R-:W5:Y:S04]  /*0430*/  LDG.E R26, desc[UR8][R6.64+0x8] ;  /* 0x00000808061a7981 */ /* 0x000f68000c1e1900 */
[----:B------:R0:W5:Y:S04]  /*0440*/  LDG.E R8, desc[UR8][R8.64] ;  /* 0x0000000808087981 */ /* 0x000168000c1e1900 */
[----:B------:R-:W5:Y:S01]  /*0450*/  LDG.E R24, desc[UR8][R12.64] ;  /* 0x000000080c187981 */ /* 0x000f62000c1e1900 */
[----:B0-----:R-:W-:-:S03]  /*0460*/  FADD R9, R27, -R28 ;  /* 0x8000001c1b097221 */ /* 0x001fc60000000000 */
[----:B------:R0:W5:Y:S04]  /*0470*/  LDG.E R27, desc[UR8][R4.64+0xc] ;  /* 0x00000c08041b7981 */ /* 0x000168000c1e1900 */
[----:B------:R1:W5:Y:S01]  /*0480*/  LDG.E R28, desc[UR8][R6.64+0xc] ;  /* 0x00000c08061c7981 */ /* 0x000362000c1e1900 */
[----:B------:R-:W-:-:S04]  /*0490*/  IADD3 R21, PT, PT, R21, 0x8, RZ ;  /* 0x0000000815157810 */ /* 0x000fc80007ffe0ff */
[----:B------:R-:W-:Y:S02]  /*04a0*/  ISETP.NE.AND P1, PT, R21, RZ, PT ;  /* 0x000000ff1500720c */ /* 0x000fe40003f25270 */
[----:B0-----:R-:W-:Y:S02]  /*04b0*/  IADD3 R4, P2, PT, R4, 0x20, RZ ;  /* 0x0000002004047810 */ /* 0x001fe40007f5e0ff */
[----:B-1----:R-:W-:Y:S02]  /*04c0*/  IADD3 R6, P3, PT, R6, 0x20, RZ ;  /* 0x0000002006067810 */ /* 0x002fe40007f7e0ff */
[----:B------:R-:W-:Y:S02]  /*04d0*/  IADD3.X R5, PT, PT, RZ, R5, RZ, P2, !PT ;  /* 0x00000005ff057210 */ /* 0x000fe400017fe4ff */
[----:B------:R-:W-:Y:S02]  /*04e0*/  IADD3.X R7, PT, PT, RZ, R7, RZ, P3, !PT ;  /* 0x00000007ff077210 */ /* 0x000fe40001ffe4ff */
[----:B------:R-:W-:Y:S01]  /*04f0*/  LEA R18, R15, R18, 0x3 ;  /* 0x000000120f127211 */ /* 0x000fe200078e18ff */
[----:B--2---:R-:W-:Y:S01]  /*0500*/  FFMA R25, R0, R9, R25 ;  /* 0x0000000900197223 */ /* 0x004fe20000000019 */
[----:B----4-:R-:W-:-:S04]  /*0510*/  FADD R20, R20, -R23 ;  /* 0x8000001714147221 */ /* 0x010fc80000000000 */
[----:B---3--:R-:W-:Y:S01]  /*0520*/  FFMA R25, R2, R20, R25 ;  /* 0x0000001402197223 */ /* 0x008fe20000000019 */
[----:B-----5:R-:W-:-:S04]  /*0530*/  FADD R22, R29, -R22 ;  /* 0x800000161d167221 */ /* 0x020fc80000000000 */
[----:B------:R-:W-:Y:S01]  /*0540*/  FFMA R25, R10, R22, R25 ;  /* 0x000000160a197223 */ /* 0x000fe20000000019 */
[----:B------:R-:W-:-:S04]  /*0550*/  FADD R3, R3, -R26 ;  /* 0x8000001a03037221 */ /* 0x000fc80000000000 */
[----:B------:R-:W-:Y:S01]  /*0560*/  FFMA R3, R24, R3, R25 ;  /* 0x0000000318037223 */ /* 0x000fe20000000019 */
[----:B------:R-:W-:-:S04]  /*0570*/  FADD R27, R27, -R28 ;  /* 0x8000001c1b1b7221 */ /* 0x000fc80000000000 */
[----:B------:R-:W-:Y:S01]  /*0580*/  FFMA R0, R8, R27, R3 ;  /* 0x0000001b08007223 */ /* 0x000fe20000000003 */
[----:B------:R-:W-:Y:S06]  /*0590*/  @P1 BRA `(.L_x_3) ;  /* 0xfffffffc001c1947 */ /* 0x000fec000383ffff */
.L_x_2:
[----:B------:R-:W-:Y:S05]  /*05a0*/  @!P0 BRA `(.L_x_1) ;  /* 0x0000000400188947 */ /* 0x000fea0003800000 */
[----:B------:R-:W-:Y:S02]  /*05b0*/  ISETP.GE.U32.AND P0, PT, R17, 0x4, PT ;  /* 0x000000041100780c */ /* 0x000fe40003f06070 */
[----:B------:R-:W-:-:S04]  /*05c0*/  LOP3.LUT R24, R16, 0x3, RZ, 0xc0, !PT ;  /* 0x0000000310187812 */ /* 0x000fc800078ec0ff */
[----:B------:R-:W-:-:S07]  /*05d0*/  ISETP.NE.AND P1, PT, R24, RZ, PT ;  /* 0x000000ff1800720c */ /* 0x000fce0003f25270 */
[----:B------:R-:W-:Y:S06]  /*05e0*/  @!P0 BRA `(.L_x_4) ;  /* 0x00000000007c8947 */ /* 0x000fec0003800000 */
[----:B------:R-:W0:Y:S01]  /*05f0*/  LDC.64 R22, c[0x0][0x380] ;  /* 0x0000e000ff167b82 */ /* 0x000e220000000a00 */
[----:B------:R-:W-:-:S07]  /*0600*/  IMAD R3, R19, R15, R14 ;  /* 0x0000000f13037224 */ /* 0x000fce00078e020e */
[----:B------:R-:W1:Y:S08]  /*0610*/  LDC.64 R4, c[0x0][0x388] ;  /* 0x0000e200ff047b82 */ /* 0x000e700000000a00 */
[----:B------:R-:W2:Y:S01]  /*0620*/  LDC.64 R6, c[0x0][0x390] ;  /* 0x0000e400ff067b82 */ /* 0x000ea20000000a00 */
[----:B0-----:R-:W-:-:S04]  /*0630*/  IMAD.WIDE R22, R3, 0x4, R22 ;  /* 0x0000000403167825 */ /* 0x001fc800078e0216 */
[----:B-1----:R-:W-:-:S04]  /*0640*/  IMAD.WIDE.U32 R4, R19, 0x4, R4 ;  /* 0x0000000413047825 */ /* 0x002fc800078e0004 */
[----:B------:R-:W-:Y:S01]  /*0650*/  IMAD.WIDE R8, R15, 0x4, R22 ;  /* 0x000000040f087825 */ /* 0x000fe200078e0216 */
[----:B------:R-:W3:Y:S03]  /*0660*/  LDG.E R21, desc[UR8][R4.64] ;  /* 0x0000000804157981 */ /* 0x000ee6000c1e1900 */
[----:B--2---:R-:W-:Y:S01]  /*0670*/  IMAD.WIDE.U32 R6, R19, 0x4, R6 ;  /* 0x0000000413067825 */ /* 0x004fe200078e0006 */
[----:B------:R-:W2:Y:S04]  /*0680*/  LDG.E R23, desc[UR8][R22.64] ;  /* 0x0000000816177981 */ /* 0x000ea8000c1e1900 */
[----:B------:R-:W3:Y:S01]  /*0690*/  LDG.E R12, desc[UR8][R6.64] ;  /* 0x00000008060c7981 */ /* 0x000ee2000c1e1900 */
[----:B------:R-:W-:-:S03]  /*06a0*/  IMAD.WIDE R2, R15, 0x4, R8 ;  /* 0x000000040f027825 */ /* 0x000fc600078e0208 */
[----:B------:R-:W4:Y:S04]  /*06b0*/  LDG.E R20, desc[UR8][R4.64+0x4] ;  /* 0x0000040804147981 */ /* 0x000f28000c1e1900 */
[----:B------:R-:W4:Y:S01]  /*06c0*/  LDG.E R17, desc[UR8][R6.64+0x4] ;  /* 0x0000040806117981 */ /* 0x000f22000c1e1900 */
[----:B------:R-:W-:-:S03]  /*06d0*/  IMAD.WIDE R10, R15, 0x4, R2 ;  /* 0x000000040f0a7825 */ /* 0x000fc600078e0202 */
[----:B------:R-:W5:Y:S04]  /*06e0*/  LDG.E R9, desc[UR8][R8.64] ;  /* 0x0000000808097981 */ /* 0x000f68000c1e1900 */
[----:B------:R-:W5:Y:S04]  /*06f0*/  LDG.E R18, desc[UR8][R4.64+0x8] ;  /* 0x0000080804127981 */ /* 0x000f68000c1e1900 */
[----:B------:R-:W5:Y:S04]  /*0700*/  LDG.E R13, desc[UR8][R6.64+0x8] ;  /* 0x00000808060d7981 */ /* 0x000f68000c1e1900 */
[----:B------:R-:W5:Y:S04]  /*0710*/  LDG.E R25, desc[UR8][R4.64+0xc] ;  /* 0x00000c0804197981 */ /* 0x000f68000c1e1900 */
[----:B------:R-:W5:Y:S04]  /*0720*/  LDG.E R26, desc[UR8][R6.64+0xc] ;  /* 0x00000c08061a7981 */ /* 0x000f68000c1e1900 */
[----:B------:R-:W5:Y:S04]  /*0730*/  LDG.E R2, desc[UR8][R2.64] ;  /* 0x0000000802027981 */ /* 0x000f68000c1e1900 */
[----:B------:R-:W5:Y:S01]  /*0740*/  LDG.E R10, desc[UR8][R10.64] ;  /* 0x000000080a0a7981 */ /* 0x000f62000c1e1900 */
[----:B------:R-:W-:Y:S01]  /*0750*/  IADD3 R19, PT, PT, R19, 0x4, RZ ;  /* 0x0000000413137810 */ /* 0x000fe20007ffe0ff */
[----:B---3--:R-:W-:-:S04]  /*0760*/  FADD R12, R21, -R12 ;  /* 0x8000000c150c7221 */ /* 0x008fc80000000000 */
[----:B--2---:R-:W-:Y:S01]  /*0770*/  FFMA R12, R23, R12, R0 ;  /* 0x0000000c170c7223 */ /* 0x004fe20000000000 */
[----:B----4-:R-:W-:-:S04]  /*0780*/  FADD R17, R20, -R17 ;  /* 0x8000001114117221 */ /* 0x010fc80000000000 */
[----:B-----5:R-:W-:Y:S01]  /*0790*/  FFMA R9, R9, R17, R12 ;  /* 0x0000001109097223 */ /* 0x020fe2000000000c */
[----:B------:R-:W-:Y:S01]  /*07a0*/  FADD R13, R18, -R13 ;  /* 0x8000000d120d7221 */ /* 0x000fe20000000000 */
[----:B------:R-:W-:-:S03]  /*07b0*/  FADD R25, R25, -R26 ;  /* 0x8000001a19197221 */ /* 0x000fc60000000000 */
[----:B------:R-:W-:-:S04]  /*07c0*/  FFMA R9, R2, R13, R9 ;  /* 0x0000000d02097223 */ /* 0x000fc80000000009 */
[----:B------:R-:W-:-:S07]  /*07d0*/  FFMA R0, R10, R25, R9 ;  /* 0x000000190a007223 */ /* 0x000fce0000000009 */
.L_x_4:
[----:B------:R-:W-:Y:S05]  /*07e0*/  @!P1 BRA `(.L_x_1) ;  /* 0x0000000000889947 */ /* 0x000fea0003800000 */
[----:B------:R-:W-:Y:S01]  /*07f0*/  ISETP.NE.AND P0, PT, R24, 0x1, PT ;  /* 0x000000011800780c */ /* 0x000fe20003f05270 */
[----:B------:R-:W0:Y:S01]  /*0800*/  LDC.64 R8, c[0x0][0x388] ;  /* 0x0000e200ff087b82 */ /* 0x000e220000000a00 */
[----:B------:R-:W-:-:S04]  /*0810*/  LOP3.LUT R16, R16, 0x1, RZ, 0xc0, !PT ;  /* 0x0000000110107812 */ /* 0x000fc800078ec0ff */
[----:B------:R-:W-:-:S03]  /*0820*/  ISETP.NE.U32.AND P1, PT, R16, 0x1, PT ;  /* 0x000000011000780c */ /* 0x000fc60003f25070 */
[----:B------:R-:W1:Y:S04]  /*0830*/  LDC.64 R10, c[0x0][0x380] ;  /* 0x0000e000ff0a7b82 */ /* 0x000e680000000a00 */
[----:B------:R-:W-:-:S04]  /*0840*/  @P0 IMAD R13, R19, R15, R14 ;  /* 0x0000000f130d0224 */ /* 0x000fc800078e020e */
[----:B------:R-:W2:Y:S08]  /*0850*/  @P0 LDC.64 R20, c[0x0][0x390] ;  /* 0x0000e400ff140b82 */ /* 0x000eb00000000a00 */
[----:B------:R-:W3:Y:S01]  /*0860*/  LDC.64 R6, c[0x0][0x388] ;  /* 0x0000e200ff067b82 */ /* 0x000ee20000000a00 */
[----:B0-----:R-:W-:-:S05]  /*0870*/  @P0 IMAD.WIDE.U32 R24, R19, 0x4, R8 ;  /* 0x0000000413180825 */ /* 0x001fca00078e0008 */
[----:B------:R-:W4:Y:S02]  /*0880*/  @P0 LDG.E R12, desc[UR8][R24.64] ;  /* 0x00000008180c0981 */ /* 0x000f24000c1e1900 */
[----:B------:R-:W0:Y:S01]  /*0890*/  @!P1 LDC.64 R4, c[0x0][0x390] ;  /* 0x0000e400ff049b82 */ /* 0x000e220000000a00 */
[----:B-1----:R-:W-:Y:S01]  /*08a0*/  @P0 IMAD.WIDE R10, R13, 0x4, R10 ;  /* 0x000000040d0a0825 */ /* 0x002fe200078e020a */
[----:B------:R-:W5:Y:S04]  /*08b0*/  @P0 LDG.E R16, desc[UR8][R24.64+0x4] ;  /* 0x0000040818100981 */ /* 0x000f68000c1e1900 */
[----:B------:R-:W5:Y:S02]  /*08c0*/  @P0 LDG.E R17, desc[UR8][R10.64] ;  /* 0x000000080a110981 */ /* 0x000f64000c1e1900 */
[----:B------:R-:W1:Y:S01]  /*08d0*/  LDC.64 R2, c[0x0][0x380] ;  /* 0x0000e000ff027b82 */ /* 0x000e620000000a00 */
[C---:B--2---:R-:W-:Y:S01]  /*08e0*/  @P0 IMAD.WIDE.U32 R20, R19.reuse, 0x4, R20 ;  /* 0x0000000413140825 */ /* 0x044fe200078e0014 */
[----:B------:R-:W-:-:S03]  /*08f0*/  @P0 IADD3 R19, PT, PT, R19, 0x2, RZ ;  /* 0x0000000213130810 */ /* 0x000fc60007ffe0ff */
[----:B------:R-:W-:Y:S01]  /*0900*/  @P0 IMAD.WIDE R8, R15, 0x4, R10 ;  /* 0x000000040f080825 */ /* 0x000fe200078e020a */
[----:B------:R-:W4:Y:S03]  /*0910*/  @P0 LDG.E R13, desc[UR8][R20.64] ;  /* 0x00000008140d0981 */ /* 0x000f26000c1e1900 */
[C---:B---3--:R-:W-:Y:S01]  /*0920*/  @!P1 IMAD.WIDE.U32 R6, R19.reuse, 0x4, R6 ;  /* 0x0000000413069825 */ /* 0x048fe200078e0006 */
[----:B------:R-:W5:Y:S03]  /*0930*/  @P0 LDG.E R23, desc[UR8][R20.64+0x4] ;  /* 0x0000040814170981 */ /* 0x000f66000c1e1900 */
[C---:B------:R-:W-:Y:S01]  /*0940*/  @!P1 IMAD R15, R19.reuse, R15, R14 ;  /* 0x0000000f130f9224 */ /* 0x040fe200078e020e */
[----:B------:R-:W2:Y:S01]  /*0950*/  @P0 LDG.E R9, desc[UR8][R8.64] ;  /* 0x0000000808090981 */ /* 0x000ea2000c1e1900 */
[----:B0-----:R-:W-:-:S03]  /*0960*/  @!P1 IMAD.WIDE.U32 R4, R19, 0x4, R4 ;  /* 0x0000000413049825 */ /* 0x001fc600078e0004 */
[----:B------:R-:W3:Y:S04]  /*0970*/  @!P1 LDG.E R6, desc[UR8][R6.64] ;  /* 0x0000000806069981 */ /* 0x000ee8000c1e1900 */
[----:B------:R-:W3:Y:S01]  /*0980*/  @!P1 LDG.E R5, desc[UR8][R4.64] ;  /* 0x0000000804059981 */ /* 0x000ee2000c1e1900 */
[----:B-1----:R-:W-:-:S06]  /*0990*/  @!P1 IMAD.WIDE R2, R15, 0x4, R2 ;  /* 0x000000040f029825 */ /* 0x002fcc00078e0202 */
[----:B------:R-:W3:Y:S01]  /*09a0*/  @!P1 LDG.E R3, desc[UR8][R2.64] ;  /* 0x0000000802039981 */ /* 0x000ee2000c1e1900 */
[----:B----4-:R-:W-:Y:S01]  /*09b0*/  @P0 FADD R12, R12, -R13 ;  /* 0x8000000d0c0c0221 */ /* 0x010fe20000000000 */
[----:B-----5:R-:W-:-:S03]  /*09c0*/  @P0 FADD R16, R16, -R23 ;  /* 0x8000001710100221 */ /* 0x020fc60000000000 */
[----:B------:R-:W-:-:S04]  /*09d0*/  @P0 FFMA R12, R17, R12, R0 ;  /* 0x0000000c110c0223 */ /* 0x000fc80000000000 */
[----:B--2---:R-:W-:Y:S01]  /*09e0*/  @P0 FFMA R0, R9, R16, R12 ;  /* 0x0000001009000223 */ /* 0x004fe2000000000c */
[----:B---3--:R-:W-:-:S04]  /*09f0*/  @!P1 FADD R10, R6, -R5 ;  /* 0x80000005060a9221 */ /* 0x008fc80000000000 */
[----:B------:R-:W-:-:S07]  /*0a00*/  @!P1 FFMA R0, R3, R10, R0 ;  /* 0x0000000a03009223 */ /* 0x000fce0000000000 */
.L_x_1:
[----:B------:R-:W0:Y:S02]  /*0a10*/  LDC.64 R2, c[0x0][0x398] ;  /* 0x0000e600ff027b82 */ /* 0x000e240000000a00 */
[----:B0-----:R-:W-:-:S05]  /*0a20*/  IMAD.WIDE R14, R14, 0x4, R2 ;  /* 0x000000040e0e7825 */ /* 0x001fca00078e0202 */
[----:B------:R-:W-:Y:S01]  /*0a30*/  STG.E desc[UR8][R14.64], R0 ;  /* 0x000000000e007986 */ /* 0x000fe2000c101908 */
[----:B------:R-:W-:Y:S05]  /*0a40*/  EXIT ;  /* 0x000000000000794d */ /* 0x000fea0003800000 */
.L_x_5:
        /* <DEDUP_REMOVED lines=11> */
.L_x_22:


//--------------------- .text._Z19compute_predictionsPKfS0_Pfii --------------------------
	.section	.text._Z19compute_predictionsPKfS0_Pfii,"ax",@progbits
	.align	128
        .global         _Z19compute_predictionsPKfS0_Pfii
        .type           _Z19compute_predictionsPKfS0_Pfii,@function
        .size           _Z19compute_predictionsPKfS0_Pfii,(.L_x_20 - _Z19compute_predictionsPKfS0_Pfii)
        .other          _Z19compute_predictionsPKfS0_Pfii,@"STO_CUDA_ENTRY STV_DEFAULT"
_Z19compute_predictionsPKfS0_Pfii:
.text._Z19compute_predictionsPKfS0_Pfii:
        /* <DEDUP_REMOVED lines=8> */
[----:B------:R-:W0:Y:S01]  /*0080*/  LDCU UR8, c[0x0][0x39c] ;  /* 0x00007380ff0877ac */ /* 0x000e220008000800 */
[----:B------:R-:W-:Y:S01]  /*0090*/  HFMA2 R15, -RZ, RZ, 0, 0 ;  /* 0x00000000ff0f7431 */ /* 0x000fe200000001ff */
[----:B------:R-:W1:Y:S01]  /*00a0*/  LDCU.64 UR16, c[0x0][0x358] ;  /* 0x00006b00ff1077ac */ /* 0x000e620008000a00 */
[----:B0-----:R-:W-:-:S09]  /*00b0*/  UISETP.GE.AND UP0, UPT, UR8, 0x1, UPT ;  /* 0x000000010800788c */ /* 0x001fd2000bf06270 */
[----:B-1----:R-:W-:Y:S05]  /*00c0*/  BRA.U !UP0, `(.L_x_6) ;  /* 0x0000000908607547 */ /* 0x002fea000b800000 */
[----:B------:R-:W-:Y:S02]  /*00d0*/  UISETP.GE.U32.AND UP1, UPT, UR8, 0x10, UPT ;  /* 0x000000100800788c */ /* 0x000fe4000bf26070 */
[----:B------:R-:W-:Y:S01]  /*00e0*/  IMAD R7, R6, UR8, RZ ;  /* 0x0000000806077c24 */ /* 0x000fe2000f8e02ff */
[----:B------:R-:W-:Y:S01]  /*00f0*/  ULOP3.LUT UR9, UR8, 0xf, URZ, 0xc0, !UPT ;  /* 0x0000000f08097892 */ /* 0x000fe2000f8ec0ff */
[----:B------:R-:W-:Y:S02]  /*0100*/  MOV R15, RZ ;  /* 0x000000ff000f7202 */ /* 0x000fe40000000f00 */
[----:B------:R-:W-:Y:S01]  /*0110*/  MOV R8, RZ ;  /* 0x000000ff00087202 */ /* 0x000fe20000000f00 */
[----:B------:R-:W-:Y:S02]  /*0120*/  UISETP.NE.AND UP0, UPT, UR9, URZ, UPT ;  /* 0x000000ff0900728c */ /* 0x000fe4000bf05270 */
[----:B------:R-:W-:Y:S09]  /*0130*/  BRA.U !UP1, `(.L_x_7) ;  /* 0x0000000509147547 */ /* 0x000ff2000b800000 */
[----:B------:R-:W0:Y:S01]  /*0140*/  LDCU.128 UR12, c[0x0][0x380] ;  /* 0x00007000ff0c77ac */ /* 0x000e220008000c00 */
[----:B------:R-:W-:Y:S02]  /*0150*/  MOV R15, RZ ;  /* 0x000000ff000f7202 */ /* 0x000fe40000000f00 */
[----:B------:R-:W-:Y:S01]  /*0160*/  MOV R0, R7 ;  /* 0x0000000700007202 */ /* 0x000fe20000000f00 */
[----:B------:R-:W-:-:S04]  /*0170*/  ULOP3.LUT UR10, UR8, 0x7ffffff0, URZ, 0xc0, !UPT ;  /* 0x7ffffff0080a7892 */ /* 0x000fc8000f8ec0ff */
[----:B------:R-:W-:Y:S02]  /*0180*/  UIADD3 UR11, UPT, UPT, -UR10, URZ, URZ ;  /* 0x000000ff0a0b7290 */ /* 0x000fe4000fffe1ff */
[----:B------:R-:W-:Y:S01]  /*0190*/  MOV R8, UR10 ;  /* 0x0000000a00087c02 */ /* 0x000fe20008000f00 */
[----:B0-----:R-:W-:Y:S02]  /*01a0*/  UIADD3 UR4, UP2, UPT, UR14, 0x20, URZ ;  /* 0x000000200e047890 */ /* 0x001fe4000ff5e0ff */
[----:B------:R-:W-:Y:S02]  /*01b0*/  UIADD3 UR6, UP1, UPT, UR12, 0x20, URZ ;  /* 0x000000200c067890 */ /* 0x000fe4000ff3e0ff */
[----:B------:R-:W-:Y:S02]  /*01c0*/  UIADD3.X UR5, UPT, UPT, URZ, UR15, URZ, UP2, !UPT ;  /* 0x0000000fff057290 */ /* 0x000fe400097fe4ff */
[----:B------:R-:W-:Y:S01]  /*01d0*/  MOV R2, UR4 ;  /* 0x0000000400027c02 */ /* 0x000fe20008000f00 */
[----:B------:R-:W-:-:S03]  /*01e0*/  UIADD3.X UR7, UPT, UPT, URZ, UR13, URZ, UP1, !UPT ;  /* 0x0000000dff077290 */ /* 0x000fc60008ffe4ff */
[----:B------:R-:W-:-:S09]  /*01f0*/  MOV R3, UR5 ;  /* 0x0000000500037c02 */ /* 0x000fd20008000f00 */
.L_x_8:
[----:B------:R-:W-:Y:S01]  /*0200*/  MOV R5, UR7 ;  /* 0x0000000700057c02 */ /* 0x000fe20008000f00 */
[----:B------:R-:W-:Y:S01]  /*0210*/  IMAD.U32 R4, RZ, RZ, UR6 ;  /* 0x00000006ff047e24 */ /* 0x000fe2000f8e00ff */
[----:B------:R-:W2:Y:S03]  /*0220*/  LDG.E R17, desc[UR16][R2.64+-0x20] ;  /* 0xffffe01002117981 */ /* 0x000ea6000c1e1900 */
[----:B------:R-:W-:Y:S01]  /*0230*/  IMAD.WIDE R4, R0, 0x4, R4 ;  /* 0x0000000400047825 */ /* 0x000fe200078e0204 */
[----:B------:R-:W3:Y:S04]  /*0240*/  LDG.E R25, desc[UR16][R2.64+-0x1c] ;  /* 0xffffe41002197981 */ /* 0x000ee8000c1e1900 */
[----:B------:R-:W2:Y:S04]  /*0250*/  LDG.E R16, desc[UR16][R4.64+-0x20] ;  /* 0xffffe01004107981 */ /* 0x000ea8000c1e1900 */
[----:B------:R-:W3:Y:S04]  /*0260*/  LDG.E R18, desc[UR16][R4.64+-0x1c] ;  /* 0xffffe41004127981 */ /* 0x000ee8000c1e1900 */
[----:B------:R-:W4:Y:S04]  /*0270*/  LDG.E R19, desc[UR16][R2.64+-0x18] ;  /* 0xffffe81002137981 */ /* 0x000f28000c1e1900 */
[----:B------:R-:W4:Y:S04]  /*0280*/  LDG.E R20, desc[UR16][R4.64+-0x18] ;  /* 0xffffe81004147981 */ /* 0x000f28000c1e1900 */
[----:B------:R-:W5:Y:S04]  /*0290*/  LDG.E R22, desc[UR16][R2.64+-0x14] ;  /* 0xffffec1002167981 */ /* 0x000f68000c1e1900 */
        /* <DEDUP_REMOVED lines=8> */
[----:B------:R-:W5:Y:S01]  /*0320*/  LDG.E R14, desc[UR16][R4.64+-0x4] ;  /* 0xfffffc10040e7981 */ /* 0x000f62000c1e1900 */
[----:B--2---:R-:W-:-:S03]  /*0330*/  FFMA R17, R16, R17, R15 ;  /* 0x0000001110117223 */ /* 0x004fc6000000000f */
[----:B------:R-:W2:Y:S04]  /*0340*/  LDG.E R15, desc[UR16][R2.64] ;  /* 0x00000010020f7981 */ /* 0x000ea8000c1e1900 */
[----:B------:R-:W2:Y:S01]  /*0350*/  LDG.E R16, desc[UR16][R4.64] ;  /* 0x0000001004107981 */ /* 0x000ea2000c1e1900 */
[----:B---3--:R-:W-:-:S03]  /*0360*/  FFMA R25, R18, R25, R17 ;  /* 0x0000001912197223 */ /* 0x008fc60000000011 */
[----:B------:R-:W3:Y:S04]  /*0370*/  LDG.E R17, desc[UR16][R2.64+0x4] ;  /* 0x0000041002117981 */ /* 0x000ee8000c1e1900 */
[----:B------:R-:W3:Y:S01]  /*0380*/  LDG.E R18, desc[UR16][R4.64+0x4] ;  /* 0x0000041004127981 */ /* 0x000ee2000c1e1900 */
[----:B----4-:R-:W-:-:S03]  /*0390*/  FFMA R26, R20, R19, R25 ;  /* 0x00000013141a7223 */ /* 0x010fc60000000019 */
[----:B------:R-:W4:Y:S04]  /*03a0*/  LDG.E R20, desc[UR16][R2.64+0x8] ;  /* 0x0000081002147981 */ /* 0x000f28000c1e1900 */
[----:B------:R-:W4:Y:S01]  /*03b0*/  LDG.E R19, desc[UR16][R4.64+0x8] ;  /* 0x0000081004137981 */ /* 0x000f22000c1e1900 */
[----:B-----5:R-:W-:-:S03]  /*03c0*/  FFMA R25, R21, R22, R26 ;  /* 0x0000001615197223 */ /* 0x020fc6000000001a */
[----:B------:R-:W5:Y:S04]  /*03d0*/  LDG.E R22, desc[UR16][R2.64+0xc] ;  /* 0x00000c1002167981 */ /* 0x000f68000c1e1900 */
[----:B------:R-:W5:Y:S01]  /*03e0*/  LDG.E R21, desc[UR16][R4.64+0xc] ;  /* 0x00000c1004157981 */ /* 0x000f62000c1e1900 */
[----:B------:R-:W-:-:S03]  /*03f0*/  FFMA R25, R24, R23, R25 ;  /* 0x0000001718197223 */ /* 0x000fc60000000019 */
[----:B------:R-:W5:Y:S04]  /*0400*/  LDG.E R24, desc[UR16][R2.64+0x10] ;  /* 0x0000101002187981 */ /* 0x000f68000c1e1900 */
[----:B------:R-:W5:Y:S01]  /*0410*/  LDG.E R23, desc[UR16][R4.64+0x10] ;  /* 0x0000101004177981 */ /* 0x000f62000c1e1900 */
[----:B------:R-:W-:-:S03]  /*0420*/  FFMA R25, R10, R9, R25 ;  /* 0x000000090a197223 */ /* 0x000fc60000000019 */
[----:B------:R-:W5:Y:S04]  /*0430*/  LDG.E R10, desc[UR16][R2.64+0x14] ;  /* 0x00001410020a7981 */ /* 0x000f68000c1e1900 */
[----:B------:R-:W5:Y:S01]  /*0440*/  LDG.E R9, desc[UR16][R4.64+0x14] ;  /* 0x0000141004097981 */ /* 0x000f62000c1e1900 */
[----:B------:R-:W-:-:S03]  /*0450*/  FFMA R27, R12, R11, R25 ;  /* 0x0000000b0c1b7223 */ /* 0x000fc60000000019 */
[----:B------:R-:W5:Y:S04]  /*0460*/  LDG.E R11, desc[UR16][R2.64+0x18] ;  /* 0x00001810020b7981 */ /* 0x000f68000c1e1900 */
[----:B------:R-:W5:Y:S04]  /*0470*/  LDG.E R12, desc[UR16][R4.64+0x18] ;  /* 0x00001810040c7981 */ /* 0x000f68000c1e1900 */
[----:B------:R-:W5:Y:S04]  /*0480*/  LDG.E R25, desc[UR16][R4.64+0x1c] ;  /* 0x00001c1004197981 */ /* 0x000f68000c1e1900 */
[----:B------:R0:W5:Y:S01]  /*0490*/  LDG.E R26, desc[UR16][R2.64+0x1c] ;  /* 0x00001c10021a7981 */ /* 0x000162000c1e1900 */
[----:B------:R-:W-:Y:S01]  /*04a0*/  FFMA R13, R14, R13, R27 ;  /* 0x0000000d0e0d7223 */ /* 0x000fe2000000001b */
[----:B------:R-:W-:-:S04]  /*04b0*/  UIADD3 UR11, UPT, UPT, UR11, 0x10, URZ ;  /* 0x000000100b0b7890 */ /* 0x000fc8000fffe0ff */
[----:B------:R-:W-:Y:S01]  /*04c0*/  UISETP.NE.AND UP1, UPT, UR11, URZ, UPT ;  /* 0x000000ff0b00728c */ /* 0x000fe2000bf25270 */
[----:B0-----:R-:W-:Y:S02]  /*04d0*/  IADD3 R2, P0, PT, R2, 0x40, RZ ;  /* 0x0000004002027810 */ /* 0x001fe40007f1e0ff */
[----:B------:R-:W-:Y:S02]  /*04e0*/  IADD3 R0, PT, PT, R0, 0x10, RZ ;  /* 0x0000001000007810 */ /* 0x000fe40007ffe0ff */
[----:B------:R-:W-:Y:S01]  /*04f0*/  IADD3.X R3, PT, PT, RZ, R3, RZ, P0, !PT ;  /* 0x00000003ff037210 */ /* 0x000fe200007fe4ff */
[----:B--2---:R-:W-:-:S04]  /*0500*/  FFMA R13, R16, R15, R13 ;  /* 0x0000000f100d7223 */ /* 0x004fc8000000000d */
[----:B---3--:R-:W-:-:S04]  /*0510*/  FFMA R18, R18, R17, R13 ;  /* 0x0000001112127223 */ /* 0x008fc8000000000d */
[----:B----4-:R-:W-:-:S04]  /*0520*/  FFMA R18, R19, R20, R18 ;  /* 0x0000001413127223 */ /* 0x010fc80000000012 */
[----:B-----5:R-:W-:-:S04]  /*0530*/  FFMA R18, R21, R22, R18 ;  /* 0x0000001615127223 */ /* 0x020fc80000000012 */
[----:B------:R-:W-:-:S04]  /*0540*/  FFMA R18, R23, R24, R18 ;  /* 0x0000001817127223 */ /* 0x000fc80000000012 */
[----:B------:R-:W-:-:S04]  /*0550*/  FFMA R9, R9, R10, R18 ;  /* 0x0000000a09097223 */ /* 0x000fc80000000012 */
[----:B------:R-:W-:-:S04]  /*0560*/  FFMA R12, R12, R11, R9 ;  /* 0x0000000b0c0c7223 */ /* 0x000fc80000000009 */
[----:B------:R-:W-:Y:S01]  /*0570*/  FFMA R15, R25, R26, R12 ;  /* 0x0000001a190f7223 */ /* 0x000fe2000000000c */
[----:B------:R-:W-:Y:S06]  /*0580*/  BRA.U UP1, `(.L_x_8) ;  /* 0xfffffffd011c7547 */ /* 0x000fec000b83ffff */
.L_x_7:
[----:B------:R-:W-:Y:S05]  /*0590*/  BRA.U !UP0, `(.L_x_6) ;  /* 0x00000005082c7547 */ /* 0x000fea000b800000 */
[----:B------:R-:W-:Y:S02]  /*05a0*/  UISETP.GE.U32.AND UP0, UPT, UR9, 0x8, UPT ;  /* 0x000000080900788c */ /* 0x000fe4000bf06070 */
[----:B------:R-:W-:-:S04]  /*05b0*/  ULOP3.LUT UR5, UR8, 0x7, URZ, 0xc0, !UPT ;  /* 0x0000000708057892 */ /* 0x000fc8000f8ec0ff */
[----:B------:R-:W-:-:S03]  /*05c0*/  UISETP.NE.AND UP1, UPT, UR5, URZ, UPT ;  /* 0x000000ff0500728c */ /* 0x000fc6000bf25270 */
[----:B------:R-:W-:Y:S08]  /*05d0*/  BRA.U !UP0, `(.L_x_9) ;  /* 0x0000000108787547 */ /* 0x000ff0000b800000 */
[----:B------:R-:W0:Y:S01]  /*05e0*/  LDC.64 R2, c[0x0][0x380] ;  /* 0x0000e000ff027b82 */ /* 0x000e220000000a00 */
[----:B------:R-:W-:-:S07]  /*05f0*/  IADD3 R9, PT, PT, R7, R8, RZ ;  /* 0x0000000807097210 */ /* 0x000fce0007ffe0ff */
[----:B------:R-:W1:Y:S01]  /*0600*/  LDC.64 R4, c[0x0][0x388] ;  /* 0x0000e200ff047b82 */ /* 0x000e620000000a00 */
[----:B0-----:R-:W-:-:S05]  /*0610*/  IMAD.WIDE R2, R9, 0x4, R2 ;  /* 0x0000000409027825 */ /* 0x001fca00078e0202 */
[----:B------:R-:W2:Y:S01]  /*0620*/  LDG.E R10, desc[UR16][R2.64] ;  /* 0x00000010020a7981 */ /* 0x000ea2000c1e1900 */
[----:B-1----:R-:W-:-:S03]  /*0630*/  IMAD.WIDE.U32 R4, R8, 0x4, R4 ;  /* 0x0000000408047825 */ /* 0x002fc600078e0004 */
        /* <DEDUP_REMOVED lines=16> */
[----:B--2---:R-:W-:-:S04]  /*0740*/  FFMA R10, R10, R11, R15 ;  /* 0x0000000b0a0a7223 */ /* 0x004fc8000000000f */
[----:B---3--:R-:W-:-:S04]  /*0750*/  FFMA R10, R13, R12, R10 ;  /* 0x0000000c0d0a7223 */ /* 0x008fc8000000000a */
[----:B----4-:R-:W-:-:S04]  /*0760*/  FFMA R10, R17, R14, R10 ;  /* 0x0000000e110a7223 */ /* 0x010fc8000000000a */
[----:B-----5:R-:W-:-:S04]  /*0770*/  FFMA R10, R19, R16, R10 ;  /* 0x00000010130a7223 */ /* 0x020fc8000000000a */
[----:B------:R-:W-:-:S04]  /*0780*/  FFMA R10, R21, R18, R10 ;  /* 0x00000012150a7223 */ /* 0x000fc8000000000a */
[----:B------:R-:W-:-:S04]  /*0790*/  FFMA R23, R23, R20, R10 ;  /* 0x0000001417177223 */ /* 0x000fc8000000000a */
[----:B------:R-:W-:-:S04]  /*07a0*/  FFMA R0, R0, R9, R23 ;  /* 0x0000000900007223 */ /* 0x000fc80000000017 */
[----:B------:R-:W-:-:S07]  /*07b0*/  FFMA R15, R25, R22, R0 ;  /* 0x00000016190f7223 */ /* 0x000fce0000000000 */
.L_x_9:
        /* <DEDUP_REMOVED lines=17> */
[----:B------:R-:W5:Y:S01]  /*08d0*/  LDG.E R14, desc[UR16][R4.64+0xc] ;  /* 0x00000c10040e7981 */ /* 0x000f62000c1e1900 */
[----:B------:R-:W-:-:S02]  /*08e0*/  VIADD R8, R8, 0x4 ;  /* 0x0000000408087836 */ /* 0x000fc40000000000 */
[----:B--2---:R-:W-:-:S04]  /*08f0*/  FFMA R0, R0, R9, R15 ;  /* 0x0000000900007223 */ /* 0x004fc8000000000f */
[----:B---3--:R-:W-:-:S04]  /*0900*/  FFMA R0, R11, R10, R0 ;  /* 0x0000000a0b007223 */ /* 0x008fc80000000000 */
[----:B----4-:R-:W-:-:S04]  /*0910*/  FFMA R0, R13, R12, R0 ;  /* 0x0000000c0d007223 */ /* 0x010fc80000000000 */
[----:B-----5:R-:W-:-:S07]  /*0920*/  FFMA R15, R17, R14, R0 ;  /* 0x0000000e110f7223 */ /* 0x020fce0000000000 */
.L_x_10:
[----:B------:R-:W-:Y:S05]  /*0930*/  BRA.U !UP1, `(.L_x_6) ;  /* 0x0000000109447547 */ /* 0x000fea000b800000 */
[----:B------:R-:W0:Y:S01]  /*0940*/  LDC.64 R2, c[0x0][0x388] ;  /* 0x0000e200ff027b82 */ /* 0x000e220000000a00 */
[----:B------:R-:W-:Y:S01]  /*0950*/  IADD3 R7, PT, PT, R7, R8, RZ ;  /* 0x0000000807077210 */ /* 0x000fe20007ffe0ff */
[----:B------:R-:W-:-:S06]  /*0960*/  UIADD3 UR4, UPT, UPT, -UR4, URZ, URZ ;  /* 0x000000ff04047290 */ /* 0x000fcc000fffe1ff */
[----:B------:R-:W1:Y:S01]  /*0970*/  LDC.64 R10, c[0x0][0x380] ;  /* 0x0000e000ff0a7b82 */ /* 0x000e620000000a00 */
[----:B0-----:R-:W-:-:S03]  /*0980*/  IMAD.WIDE.U32 R2, R8, 0x4, R2 ;  /* 0x0000000408027825 */ /* 0x001fc600078e0002 */
[----:B------:R-:W-:Y:S02]  /*0990*/  MOV R4, R2 ;  /* 0x0000000200047202 */ /* 0x000fe40000000f00 */
[----:B------:R-:W-:-:S07]  /*09a0*/  MOV R5, R3 ;  /* 0x0000000300057202 */ /* 0x000fce0000000f00 */
.L_x_11:
[----:B-1----:R-:W-:Y:S01]  /*09b0*/  IMAD.WIDE R2, R7, 0x4, R10 ;  /* 0x0000000407027825 */ /* 0x002fe200078e020a */
[----:B------:R0:W2:Y:S05]  /*09c0*/  LDG.E R0, desc[UR16][R4.64] ;  /* 0x0000001004007981 */ /* 0x0000aa000c1e1900 */
[----:B------:R-:W2:Y:S01]  /*09d0*/  LDG.E R2, desc[UR16][R2.64] ;  /* 0x0000001002027981 */ /* 0x000ea2000c1e1900 */
[----:B------:R-:W-:-:S04]  /*09e0*/  UIADD3 UR4, UPT, UPT, UR4, 0x1, URZ ;  /* 0x0000000104047890 */ /* 0x000fc8000fffe0ff */
[----:B------:R-:W-:Y:S01]  /*09f0*/  UISETP.NE.AND UP0, UPT, UR4, URZ, UPT ;  /* 0x000000ff0400728c */ /* 0x000fe2000bf05270 */
[----:B0-----:R-:W-:Y:S02]  /*0a00*/  IADD3 R4, P0, PT, R4, 0x4, RZ ;  /* 0x0000000404047810 */ /* 0x001fe40007f1e0ff */
[----:B------:R-:W-:Y:S02]  /*0a10*/  IADD3 R7, PT, PT, R7, 0x1, RZ ;  /* 0x0000000107077810 */ /* 0x000fe40007ffe0ff */
[----:B------:R-:W-:Y:S01]  /*0a20*/  IADD3.X R5, PT, PT, RZ, R5, RZ, P0, !PT ;  /* 0x00000005ff057210 */ /* 0x000fe200007fe4ff */
[----:B--2---:R-:W-:-:S03]  /*0a30*/  FFMA R15, R2, R0, R15 ;  /* 0x00000000020f7223 */ /* 0x004fc6000000000f */
[----:B------:R-:W-:Y:S05]  /*0a40*/  BRA.U UP0, `(.L_x_11) ;  /* 0xfffffffd00d87547 */ /* 0x000fea000b83ffff */
.L_x_6:
[----:B------:R-:W-:Y:S01]  /*0a50*/  MOV R0, 0x3bbb989d ;  /* 0x3bbb989d00007802 */ /* 0x000fe20000000f00 */
[----:B------:R-:W-:Y:S01]  /*0a60*/  IMAD.MOV.U32 R3, RZ, RZ, 0x437c0000 ;  /* 0x437c0000ff037424 */ /* 0x000fe200078e00ff */
[----:B------:R-:W-:Y:S03]  /*0a70*/  BSSY.RECONVERGENT B0, `(.L_x_12) ;  /* 0x0000015000007945 */ /* 0x000fe60003800200 */
[----:B------:R-:W-:-:S04]  /*0a80*/  FFMA.SAT R0, R15, -R0, 0.5 ;  /* 0x3f0000000f007423 */ /* 0x000fc80000002800 */
[----:B------:R-:W-:-:S04]  /*0a90*/  FFMA.RM R0, R0, R3, 12582913 ;  /* 0x4b40000100007423 */ /* 0x000fc80000004003 */
[C---:B------:R-:W-:Y:S01]  /*0aa0*/  FADD R2, R0.reuse, -12583039 ;  /* 0xcb40007f00027421 */ /* 0x040fe20000000000 */
[----:B------:R-:W-:-:S03]  /*0ab0*/  SHF.L.U32 R0, R0, 0x17, RZ ;  /* 0x0000001700007819 */ /* 0x000fc600000006ff */
[----:B------:R-:W-:-:S04]  /*0ac0*/  FFMA R2, R15, -1.4426950216293334961, -R2 ;  /* 0xbfb8aa3b0f027823 */ /* 0x000fc80000000802 */
[----:B------:R-:W-:-:S04]  /*0ad0*/  FFMA R2, R15, -1.925963033500011079e-08, R2 ;  /* 0xb2a570600f027823 */ /* 0x000fc80000000002 */
[----:B------:R-:W0:Y:S02]  /*0ae0*/  MUFU.EX2 R3, R2 ;  /* 0x0000000200037308 */ /* 0x000e240000000800 */
[----:B0-----:R-:W-:-:S05]  /*0af0*/  FFMA R8, R0, R3, 1 ;  /* 0x3f80000000087423 */ /* 0x001fca0000000003 */
[----:B------:R-:W-:-:S04]  /*0b00*/  IADD3 R0, PT, PT, R8, 0x1800000, RZ ;  /* 0x0180000008007810 */ /* 0x000fc80007ffe0ff */
[----:B------:R-:W-:-:S04]  /*0b10*/  LOP3.LUT R0, R0, 0x7f800000, RZ, 0xc0, !PT ;  /* 0x7f80000000007812 */ /* 0x000fc800078ec0ff */
[----:B------:R-:W-:-:S13]  /*0b20*/  ISETP.GT.U32.AND P0, PT, R0, 0x1ffffff, PT ;  /* 0x01ffffff0000780c */ /* 0x000fda0003f04070 */
[----:B------:R-:W-:Y:S05]  /*0b30*/  @P0 BRA `(.L_x_13) ;  /* 0x0000000000100947 */ /* 0x000fea0003800000 */
[----:B------:R-:W-:-:S07]  /*0b40*/  MOV R4, 0xb60 ;  /* 0x00000b6000047802 */ /* 0x000fce0000000f00 */
[----:B------:R-:W-:Y:S05]  /*0b50*/  CALL.REL.NOINC `($__internal_0_$__cuda_sm20_rcp_rn_f32_slowpath) ;  /* 0x00000000002c7944 */ /* 0x000fea0003c00000 */
[----:B------:R-:W-:Y:S01]  /*0b60*/  MOV R5, R3 ;  /* 0x0000000300057202 */ /* 0x000fe20000000f00 */
[----:B------:R-:W-:Y:S06]  /*0b70*/  BRA `(.L_x_14) ;  /* 0x0000000000107947 */ /* 0x000fec0003800000 */
.L_x_13:
[----:B------:R-:W0:Y:S02]  /*0b80*/  MUFU.RCP R5, R8 ;  /* 0x0000000800057308 */ /* 0x000e240000001000 */
[----:B0-----:R-:W-:-:S04]  /*0b90*/  FFMA R0, R8, R5, -1 ;  /* 0xbf80000008007423 */ /* 0x001fc80000000005 */
[----:B------:R-:W-:-:S04]  /*0ba0*/  FADD.FTZ R0, -R0, -RZ ;  /* 0x800000ff00007221 */ /* 0x000fc80000010100 */
[----:B------:R-:W-:-:S07]  /*0bb0*/  FFMA R5, R5, R0, R5 ;  /* 0x0000000005057223 */ /* 0x000fce0000000005 */
.L_x_14:
[----:B------:R-:W-:Y:S05]  /*0bc0*/  BSYNC.RECONVERGENT B0 ;  /* 0x0000000000007941 */ /* 0x000fea0003800200 */
.L_x_12:
[----:B------:R-:W0:Y:S02]  /*0bd0*/  LDC.64 R2, c[0x0][0x390] ;  /* 0x0000e400ff027b82 */ /* 0x000e240000000a00 */
[----:B0-----:R-:W-:-:S05]  /*0be0*/  IMAD.WIDE R6, R6, 0x4, R2 ;  /* 0x0000000406067825 */ /* 0x001fca00078e0202 */
[----:B------:R-:W-:Y:S01]  /*0bf0*/  STG.E desc[UR16][R6.64], R5 ;  /* 0x0000000506007986 */ /* 0x000fe2000c101910 */
[----:B------:R-:W-:Y:S05]  /*0c00*/  EXIT ;  /* 0x000000000000794d */ /* 0x000fea0003800000 */
        .weak           $__internal_0_$__cuda_sm20_rcp_rn_f32_slowpath
        .type           $__internal_0_$__cuda_sm20_rcp_rn_f32_slowpath,@function
        .size           $__internal_0_$__cuda_sm20_rcp_rn_f32_slowpath,(.L_x_20 - $__internal_0_$__cuda_sm20_rcp_rn_f32_slowpath)
$__internal_0_$__cuda_sm20_rcp_rn_f32_slowpath:
[----:B------:R-:W-:Y:S01]  /*0c10*/  SHF.L.U32 R0, R8, 0x1, RZ ;  /* 0x0000000108007819 */ /* 0x000fe200000006ff */
[----:B------:R-:W-:Y:S03]  /*0c20*/  BSSY.RECONVERGENT B1, `(.L_x_15) ;  /* 0x0000031000017945 */ /* 0x000fe60003800200 */
[----:B------:R-:W-:Y:S02]  /*0c30*/  SHF.R.U32.HI R7, RZ, 0x18, R0 ;  /* 0x00000018ff077819 */ /* 0x000fe40000011600 */
[----:B------:R-:W-:Y:S02]  /*0c40*/  MOV R0, R8 ;  /* 0x0000000800007202 */ /* 0x000fe40000000f00 */
[----:B------:R-:W-:-:S13]  /*0c50*/  ISETP.NE.U32.AND P0, PT, R7, RZ, PT ;  /* 0x000000ff0700720c */ /* 0x000fda0003f05070 */
[----:B------:R-:W-:Y:S05]  /*0c60*/  @P0 BRA `(.L_x_16) ;  /* 0x0000000000280947 */ /* 0x000fea0003800000 */
[----:B------:R-:W-:-:S04]  /*0c70*/  SHF.L.U32 R2, R0, 0x1, RZ ;  /* 0x0000000100027819 */ /* 0x000fc800000006ff */
[----:B------:R-:W-:-:S13]  /*0c80*/  ISETP.NE.AND P0, PT, R2, RZ, PT ;  /* 0x000000ff0200720c */ /* 0x000fda0003f05270 */
[----:B------:R-:W-:Y:S01]  /*0c90*/  @P0 FFMA R5, R0, 1.84467440737095516160e+19, RZ ;  /* 0x5f80000000050823 */ /* 0x000fe200000000ff */
[----:B------:R-:W-:Y:S08]  /*0ca0*/  @!P0 MUFU.RCP R3, R0 ;  /* 0x0000000000038308 */ /* 0x000ff00000001000 */
[----:B------:R-:W0:Y:S02]  /*0cb0*/  @P0 MUFU.RCP R2, R5 ;  /* 0x0000000500020308 */ /* 0x000e240000001000 */
[----:B0-----:R-:W-:-:S04]  /*0cc0*/  @P0 FFMA R7, R5, R2, -1 ;  /* 0xbf80000005070423 */ /* 0x001fc80000000002 */
[----:B------:R-:W-:-:S04]  /*0cd0*/  @P0 FADD.FTZ R7, -R7, -RZ ;  /* 0x800000ff07070221 */ /* 0x000fc80000010100 */
[----:B------:R-:W-:-:S04]  /*0ce0*/  @P0 FFMA R2, R2, R7, R2 ;  /* 0x0000000702020223 */ /* 0x000fc80000000002 */
[----:B------:R-:W-:Y:S01]  /*0cf0*/  @P0 FFMA R3, R2, 1.84467440737095516160e+19, RZ ;  /* 0x5f80000002030823 */ /* 0x000fe200000000ff */
[----:B------:R-:W-:Y:S06]  /*0d00*/  BRA `(.L_x_17) ;  /* 0x0000000000887947 */ /* 0x000fec0003800000 */
.L_x_16:
[----:B------:R-:W-:-:S05]  /*0d10*/  VIADD R9, R7, 0xffffff03 ;  /* 0xffffff0307097836 */ /* 0x000fca0000000000 */
[----:B------:R-:W-:-:S13]  /*0d20*/  ISETP.GT.U32.AND P0, PT, R9, 0x1, PT ;  /* 0x000000010900780c */ /* 0x000fda0003f04070 */
[----:B------:R-:W-:Y:S05]  /*0d30*/  @P0 BRA `(.L_x_18) ;  /* 0x0000000000780947 */ /* 0x000fea0003800000 */
[----:B------:R-:W-:Y:S01]  /*0d40*/  LOP3.LUT R2, R0, 0x7fffff, RZ, 0xc0, !PT ;  /* 0x007fffff00027812 */ /* 0x000fe200078ec0ff */
[----:B------:R-:W-:-:S03]  /*0d50*/  HFMA2 R10, -RZ, RZ, 0, 1.78813934326171875e-07 ;  /* 0x00000003ff0a7431 */ /* 0x000fc600000001ff */
[----:B------:R-:W-:-:S04]  /*0d60*/  LOP3.LUT R2, R2, 0x3f800000, RZ, 0xfc, !PT ;  /* 0x3f80000002027812 */ /* 0x000fc800078efcff */
[----:B------:R-:W0:Y:S01]  /*0d70*/  MUFU.RCP R3, R2 ;  /* 0x0000000200037308 */ /* 0x000e220000001000 */
[----:B------:R-:W-:Y:S01]  /*0d80*/  SHF.L.U32 R10, R10, R9, RZ ;  /* 0x000000090a0a7219 */ /* 0x000fe200000006ff */
[----:B0-----:R-:W-:-:S04]  /*0d90*/  FFMA R5, R2, R3, -1 ;  /* 0xbf80000002057423 */ /* 0x001fc80000000003 */
[----:B------:R-:W-:-:S04]  /*0da0*/  FADD.FTZ R8, -R5, -RZ ;  /* 0x800000ff05087221 */ /* 0x000fc80000010100 */
[CCC-:B------:R-:W-:Y:S01]  /*0db0*/  FFMA.RM R5, R3.reuse, R8.reuse, R3.reuse ;  /* 0x0000000803057223 */ /* 0x1c0fe20000004003 */
[----:B------:R-:W-:-:S04]  /*0dc0*/  FFMA.RP R8, R3, R8, R3 ;  /* 0x0000000803087223 */ /* 0x000fc80000008003 */
[C---:B------:R-:W-:Y:S02]  /*0dd0*/  LOP3.LUT R3, R5.reuse, 0x7fffff, RZ, 0xc0, !PT ;  /* 0x007fffff05037812 */ /* 0x040fe400078ec0ff */
[----:B------:R-:W-:Y:S02]  /*0de0*/  FSETP.NEU.FTZ.AND P0, PT, R5, R8, PT ;  /* 0x000000080500720b */ /* 0x000fe40003f1d000 */
[----:B------:R-:W-:Y:S02]  /*0df0*/  LOP3.LUT R3, R3, 0x800000, RZ, 0xfc, !PT ;  /* 0x0080000003037812 */ /* 0x000fe400078efcff */
[----:B------:R-:W-:Y:S02]  /*0e00*/  SEL R5, RZ, 0xffffffff, !P0 ;  /* 0xffffffffff057807 */ /* 0x000fe40004000000 */
[----:B------:R-:W-:Y:S02]  /*0e10*/  LOP3.LUT R10, R10, R3, RZ, 0xc0, !PT ;  /* 0x000000030a0a7212 */ /* 0x000fe400078ec0ff */
[----:B------:R-:W-:-:S02]  /*0e20*/  IADD3 R2, PT, PT, -R5, RZ, RZ ;  /* 0x000000ff05027210 */ /* 0x000fc40007ffe1ff */
[-C--:B------:R-:W-:Y:S02]  /*0e30*/  SHF.R.U32.HI R10, RZ, R9.reuse, R10 ;  /* 0x00000009ff0a7219 */ /* 0x080fe4000001160a */
[----:B------:R-:W-:Y:S02]  /*0e40*/  LOP3.LUT P1, RZ, R2, R9, R3, 0xf8, !PT ;  /* 0x0000000902ff7212 */ /* 0x000fe4000782f803 */
[C---:B------:R-:W-:Y:S02]  /*0e50*/  LOP3.LUT P0, RZ, R10.reuse, 0x1, RZ, 0xc0, !PT ;  /* 0x000000010aff7812 */ /* 0x040fe4000780c0ff */
[----:B------:R-:W-:-:S04]  /*0e60*/  LOP3.LUT P2, RZ, R10, 0x2, RZ, 0xc0, !PT ;  /* 0x000000020aff7812 */ /* 0x000fc8000784c0ff */
[----:B------:R-:W-:Y:S02]  /*0e70*/  PLOP3.LUT P0, PT, P0, P1, P2, 0xe0, 0x0 ;  /* 0x000000000000781c */ /* 0x000fe40000703c20 */
[----:B------:R-:W-:Y:S02]  /*0e80*/  LOP3.LUT P1, RZ, R0, 0x7fffff, RZ, 0xc0, !PT ;  /* 0x007fffff00ff7812 */ /* 0x000fe4000782c0ff */
[----:B------:R-:W-:-:S04]  /*0e90*/  SEL R2, RZ, 0x1, !P0 ;  /* 0x00000001ff027807 */ /* 0x000fc80004000000 */
[----:B------:R-:W-:-:S04]  /*0ea0*/  IADD3 R2, PT, PT, -R2, RZ, RZ ;  /* 0x000000ff02027210 */ /* 0x000fc80007ffe1ff */
[----:B------:R-:W-:Y:S02]  /*0eb0*/  ISETP.GE.AND P0, PT, R2, RZ, PT ;  /* 0x000000ff0200720c */ /* 0x000fe40003f06270 */
[----:B------:R-:W-:-:S04]  /*0ec0*/  IADD3 R2, PT, PT, R7, -0xfc, RZ ;  /* 0xffffff0407027810 */ /* 0x000fc80007ffe0ff */
[----:B------:R-:W-:-:S07]  /*0ed0*/  SHF.R.U32.HI R3, RZ, R2, R3 ;  /* 0x00000002ff037219 */ /* 0x000fce0000011603 */
[----:B------:R-:W-:-:S04]  /*0ee0*/  @!P0 IADD3 R3, PT, PT, R3, 0x1, RZ ;  /* 0x0000000103038810 */ /* 0x000fc80007ffe0ff */
[----:B------:R-:W-:-:S04]  /*0ef0*/  @!P1 SHF.L.U32 R3, R3, 0x1, RZ ;  /* 0x0000000103039819 */ /* 0x000fc800000006ff */
[----:B------:R-:W-:Y:S01]  /*0f00*/  LOP3.LUT R3, R3, 0x80000000, R0, 0xf8, !PT ;  /* 0x8000000003037812 */ /* 0x000fe200078ef800 */
[----:B------:R-:W-:Y:S06]  /*0f10*/  BRA `(.L_x_17) ;  /* 0x0000000000047947 */ /* 0x000fec0003800000 */
.L_x_18:
[----:B------:R0:W1:Y:S02]  /*0f20*/  MUFU.RCP R3, R0 ;  /* 0x0000000000037308 */ /* 0x0000640000001000 */
.L_x_17:
[----:B------:R-:W-:Y:S05]  /*0f30*/  BSYNC.RECONVERGENT B1 ;  /* 0x0000000000017941 */ /* 0x000fea0003800200 */
.L_x_15:
[----:B------:R-:W-:-:S04]  /*0f40*/  MOV R5, 0x0 ;  /* 0x0000000000057802 */ /* 0x000fc80000000f00 */
[----:B01----:R-:W-:Y:S05]  /*0f50*/  RET.REL.NODEC R4 `(_Z19compute_predictionsPKfS0_Pfii) ;  /* 0xfffffff004287950 */ /* 0x003fea0003c3ffff */
.L_x_19:
        /* <DEDUP_REMOVED lines=10> */
.L_x_20:


//--------------------- .nv.shared.reserved.0     --------------------------
	.section	.nv.shared.reserved.0,"aw",@nobits
	.weak		__nv_reservedSMEM_offset_0_alias
	.size		__nv_reservedSMEM_offset_0_alias, 0, 64
	.other		__nv_reservedSMEM_offset_0_alias,@"STO_CUDA_RESERVED_SHARED STV_DEFAULT"
__nv_reservedSMEM_offset_0_alias:
	.zero		0
	.zero		64


//--------------------- .nv.constant0._Z14update_weightsPfPKfif --------------------------
	.section	.nv.constant0._Z14update_weightsPfPKfif,"a",@progbits
	.sectionflags	@""
	.align	4
.nv.constant0._Z14update_weightsPfPKfif:
	.zero		920


//--------------------- .nv.constant0._Z16compute_gradientPKfS0_S0_Pfii --------------------------
	.section	.nv.constant0._Z16compute_gradientPKfS0_S0_Pfii,"a",@progbits
	.sectionflags	@""
	.align	4
.nv.constant0._Z16compute_gradientPKfS0_S0_Pfii:
	.zero		936


//--------------------- .nv.constant0._Z19compute_predictionsPKfS0_Pfii --------------------------
	.section	.nv.constant0._Z19compute_predictionsPKfS0_Pfii,"a",@progbits
	.sectionflags	@""
	.align	4
.nv.constant0._Z19compute_predictionsPKfS0_Pfii:
	.zero		928


//--------------------- SYMBOLS --------------------------

	.type		.nv.reservedSmem.offset0,@object
	.size		.nv.reservedSmem.offset0,0x4
